	.target	sm_90a

	.elftype	@"ET_EXEC"


//--------------------- .note.nv.tkinfo           --------------------------
	.section	.note.nv.tkinfo,"",@"SHT_NOTE"
	.sectionflags	@"SHF_NOTE_NV_TKINFO"
	.tkinfo
        /*0018*/ 	.word	0x00000002
        /*0030*/ 	.string	""
        /*0030*/ 	.string	"ptxas"
        /*0030*/ 	.string	"Cuda compilation tools, release 13.0, V13.0.88"
        /*0030*/ 	.string	"Build cuda_13.0.r13.0/compiler.36424714_0"
        /*0030*/ 	.string	"-arch sm_90a -m 64 "



//--------------------- .note.nv.cuinfo           --------------------------
	.section	.note.nv.cuinfo,"",@"SHT_NOTE"
	.sectionflags	@"SHF_NOTE_NV_CUINFO"
        /*0018*/ 	.short	0x0002
        /*001a*/ 	.short	0x005a
        /*001c*/ 	.short	0x0082
	.zero		2


//--------------------- .nv.info                  --------------------------
	.section	.nv.info,"",@"SHT_CUDA_INFO"
	.align	4


	//----- nvinfo : EIATTR_REGCOUNT
	.align		4
        /*0000*/ 	.byte	0x04, 0x2f
        /*0002*/ 	.short	(.L_15 - .L_14)
	.align		4
.L_14:
        /*0004*/ 	.word	index@(_ZN7cutlass13device_kernelINS_4gemm6kernel13GemmUniversalIN4cute5tupleIJiiiiEEENS1_10collective13CollectiveMmaINS1_34MainloopSm90TmaGmmaWarpSpecializedILi45ENS5_IJNS4_1CILi1EEESB_SB_EEENS1_35KernelTmaWarpSpecializedCooperativeEEENS5_IJNSA_ILi128EEENSA_ILi32EEENSA_ILi16EEEEEENS_10bfloat16_tENS5_IJlSB_lEEESJ_SK_NS4_8TiledMMAINS4_8MMA_AtomIJNS4_4SM904GMMA27MMA_64x32x16_F32BF16BF16_SSILNSO_5MajorE0ELSQ_0ELNSO_7ScaleInE1ELSR_1EEEEEENS4_6LayoutINS5_IJNSA_ILi2EEESB_SB_EEENS5_IJSB_NSA_ILi0EEESX_EEEEENS5_IJNS4_10UnderscoreES10_S10_EEEEENS4_13SM90_TMA_LOADENS4_14ComposedLayoutINS4_7SwizzleILi1ELi4ELi3EEENS4_18smem_ptr_flag_bitsILi16EEENSU_INS5_IJNSA_ILi8EEESH_EEENS5_IJSH_SB_EEEEEEEvNS4_8identityES13_S1D_vS1E_EENS_8epilogue10collective6detail29Sm90TmaWarpSpecializedAdapterINS1H_15DefaultEpilogueISJ_SK_SK_NS1G_6thread17LinearCombinationISJ_Li1EffLNS1L_9ScaleType4KindE0ELNS_15FloatRoundStyleE2ESJ_EENS1_15EpilogueDefaultEEEEEvvEEEEvNT_6ParamsE)
        /*0008*/ 	.word	0x000000a8


	//----- nvinfo : EIATTR_FRAME_SIZE
	.align		4
.L_15:
        /*000c*/ 	.byte	0x04, 0x11
        /*000e*/ 	.short	(.L_17 - .L_16)
	.align		4
.L_16:
        /*0010*/ 	.word	index@(_ZN7cutlass13device_kernelINS_4gemm6kernel13GemmUniversalIN4cute5tupleIJiiiiEEENS1_10collective13CollectiveMmaINS1_34MainloopSm90TmaGmmaWarpSpecializedILi45ENS5_IJNS4_1CILi1EEESB_SB_EEENS1_35KernelTmaWarpSpecializedCooperativeEEENS5_IJNSA_ILi128EEENSA_ILi32EEENSA_ILi16EEEEEENS_10bfloat16_tENS5_IJlSB_lEEESJ_SK_NS4_8TiledMMAINS4_8MMA_AtomIJNS4_4SM904GMMA27MMA_64x32x16_F32BF16BF16_SSILNSO_5MajorE0ELSQ_0ELNSO_7ScaleInE1ELSR_1EEEEEENS4_6LayoutINS5_IJNSA_ILi2EEESB_SB_EEENS5_IJSB_NSA_ILi0EEESX_EEEEENS5_IJNS4_10UnderscoreES10_S10_EEEEENS4_13SM90_TMA_LOADENS4_14ComposedLayoutINS4_7SwizzleILi1ELi4ELi3EEENS4_18smem_ptr_flag_bitsILi16EEENSU_INS5_IJNSA_ILi8EEESH_EEENS5_IJSH_SB_EEEEEEEvNS4_8identityES13_S1D_vS1E_EENS_8epilogue10collective6detail29Sm90TmaWarpSpecializedAdapterINS1H_15DefaultEpilogueISJ_SK_SK_NS1G_6thread17LinearCombinationISJ_Li1EffLNS1L_9ScaleType4KindE0ELNS_15FloatRoundStyleE2ESJ_EENS1_15EpilogueDefaultEEEEEvvEEEEvNT_6ParamsE)
        /*0014*/ 	.word	0x00000000


	//----- nvinfo : EIATTR_MIN_STACK_SIZE
	.align		4
.L_17:
        /*0018*/ 	.byte	0x04, 0x12
        /*001a*/ 	.short	(.L_19 - .L_18)
	.align		4
.L_18:
        /*001c*/ 	.word	index@(_ZN7cutlass13device_kernelINS_4gemm6kernel13GemmUniversalIN4cute5tupleIJiiiiEEENS1_10collective13CollectiveMmaINS1_34MainloopSm90TmaGmmaWarpSpecializedILi45ENS5_IJNS4_1CILi1EEESB_SB_EEENS1_35KernelTmaWarpSpecializedCooperativeEEENS5_IJNSA_ILi128EEENSA_ILi32EEENSA_ILi16EEEEEENS_10bfloat16_tENS5_IJlSB_lEEESJ_SK_NS4_8TiledMMAINS4_8MMA_AtomIJNS4_4SM904GMMA27MMA_64x32x16_F32BF16BF16_SSILNSO_5MajorE0ELSQ_0ELNSO_7ScaleInE1ELSR_1EEEEEENS4_6LayoutINS5_IJNSA_ILi2EEESB_SB_EEENS5_IJSB_NSA_ILi0EEESX_EEEEENS5_IJNS4_10UnderscoreES10_S10_EEEEENS4_13SM90_TMA_LOADENS4_14ComposedLayoutINS4_7SwizzleILi1ELi4ELi3EEENS4_18smem_ptr_flag_bitsILi16EEENSU_INS5_IJNSA_ILi8EEESH_EEENS5_IJSH_SB_EEEEEEEvNS4_8identityES13_S1D_vS1E_EENS_8epilogue10collective6detail29Sm90TmaWarpSpecializedAdapterINS1H_15DefaultEpilogueISJ_SK_SK_NS1G_6thread17LinearCombinationISJ_Li1EffLNS1L_9ScaleType4KindE0ELNS_15FloatRoundStyleE2ESJ_EENS1_15EpilogueDefaultEEEEEvvEEEEvNT_6ParamsE)
        /*0020*/ 	.word	0x00000000
.L_19:


//--------------------- .nv.compat                --------------------------
	.section	.nv.compat,"",@"SHT_CUDA_COMPAT_INFO"
	.align	4
        /*0000*/ 	.byte	0x02, 0x09, 0x01, 0x00, 0x02, 0x02, 0x04, 0x00, 0x02, 0x05, 0x05, 0x00, 0x03, 0x07, 0x01, 0x01
        /*0010*/ 	.byte	0x02, 0x03, 0x01, 0x00, 0x02, 0x06, 0x01, 0x00, 0x04, 0x0b, 0x08, 0x00, 0x00, 0x00, 0x00, 0x00
        /*0020*/ 	.byte	0x00, 0x00, 0x00, 0x00


//--------------------- .nv.info._ZN7cutlass13device_kernelINS_4gemm6kernel13GemmUniversalIN4cute5tupleIJiiiiEEENS1_10collective13CollectiveMmaINS1_34MainloopSm90TmaGmmaWarpSpecializedILi45ENS5_IJNS4_1CILi1EEESB_SB_EEENS1_35KernelTmaWarpSpecializedCooperativeEEENS5_IJNSA_ILi128EEENSA_ILi32EEENSA_ILi16EEEEEENS_10bfloat16_tENS5_IJlSB_lEEESJ_SK_NS4_8TiledMMAINS4_8MMA_AtomIJNS4_4SM904GMMA27MMA_64x32x16_F32BF16BF16_SSILNSO_5MajorE0ELSQ_0ELNSO_7ScaleInE1ELSR_1EEEEEENS4_6LayoutINS5_IJNSA_ILi2EEESB_SB_EEENS5_IJSB_NSA_ILi0EEESX_EEEEENS5_IJNS4_10UnderscoreES10_S10_EEEEENS4_13SM90_TMA_LOADENS4_14ComposedLayoutINS4_7SwizzleILi1ELi4ELi3EEENS4_18smem_ptr_flag_bitsILi16EEENSU_INS5_IJNSA_ILi8EEESH_EEENS5_IJSH_SB_EEEEEEEvNS4_8identityES13_S1D_vS1E_EENS_8epilogue10collective6detail29Sm90TmaWarpSpecializedAdapterINS1H_15DefaultEpilogueISJ_SK_SK_NS1G_6thread17LinearCombinationISJ_Li1EffLNS1L_9ScaleType4KindE0ELNS_15FloatRoundStyleE2ESJ_EENS1_15EpilogueDefaultEEEEEvvEEEEvNT_6ParamsE --------------------------
	.section	.nv.info._ZN7cutlass13device_kernelINS_4gemm6kernel13GemmUniversalIN4cute5tupleIJiiiiEEENS1_10collective13CollectiveMmaINS1_34MainloopSm90TmaGmmaWarpSpecializedILi45ENS5_IJNS4_1CILi1EEESB_SB_EEENS1_35KernelTmaWarpSpecializedCooperativeEEENS5_IJNSA_ILi128EEENSA_ILi32EEENSA_ILi16EEEEEENS_10bfloat16_tENS5_IJlSB_lEEESJ_SK_NS4_8TiledMMAINS4_8MMA_AtomIJNS4_4SM904GMMA27MMA_64x32x16_F32BF16BF16_SSILNSO_5MajorE0ELSQ_0ELNSO_7ScaleInE1ELSR_1EEEEEENS4_6LayoutINS5_IJNSA_ILi2EEESB_SB_EEENS5_IJSB_NSA_ILi0EEESX_EEEEENS5_IJNS4_10UnderscoreES10_S10_EEEEENS4_13SM90_TMA_LOADENS4_14ComposedLayoutINS4_7SwizzleILi1ELi4ELi3EEENS4_18smem_ptr_flag_bitsILi16EEENSU_INS5_IJNSA_ILi8EEESH_EEENS5_IJSH_SB_EEEEEEEvNS4_8identityES13_S1D_vS1E_EENS_8epilogue10collective6detail29Sm90TmaWarpSpecializedAdapterINS1H_15DefaultEpilogueISJ_SK_SK_NS1G_6thread17LinearCombinationISJ_Li1EffLNS1L_9ScaleType4KindE0ELNS_15FloatRoundStyleE2ESJ_EENS1_15EpilogueDefaultEEEEEvvEEEEvNT_6ParamsE,"",@"SHT_CUDA_INFO"
	.sectionflags	@""
	.align	4


	//----- nvinfo : EIATTR_CUDA_API_VERSION
	.align		4
        /*0000*/ 	.byte	0x04, 0x37
        /*0002*/ 	.short	(.L_21 - .L_20)
.L_20:
        /*0004*/ 	.word	0x00000082


	//----- nvinfo : EIATTR_KPARAM_INFO
	.align		4
.L_21:
        /*0008*/ 	.byte	0x04, 0x17
        /*000a*/ 	.short	(.L_23 - .L_22)
.L_22:
        /*000c*/ 	.word	0x00000000
        /*0010*/ 	.short	0x0000
        /*0012*/ 	.short	0x0070
        /*0014*/ 	.byte	0x00, 0xf0, 0x01, 0x10


	//----- nvinfo : EIATTR_SPARSE_MMA_MASK
	.align		4
.L_23:
        /*0018*/ 	.byte	0x03, 0x50
        /*001a*/ 	.short	0x0000


	//----- nvinfo : EIATTR_MAXREG_COUNT
	.align		4
        /*001c*/ 	.byte	0x03, 0x1b
        /*001e*/ 	.short	0x00a8


	//----- nvinfo : EIATTR_NUM_BARRIERS
	.align		4
        /*0020*/ 	.byte	0x02, 0x4c
        /*0022*/ 	.byte	0x01
	.zero		1


	//----- nvinfo : EIATTR_EXTERNS
	.align		4
        /*0024*/ 	.byte	0x04, 0x0f
        /*0026*/ 	.short	(.L_25 - .L_24)


	//   ....[0]....
	.align		4
.L_24:
        /*0028*/ 	.word	index@(__assertfail)


	//----- nvinfo : EIATTR_MERCURY_ISA_VERSION
	.align		4
.L_25:
        /*002c*/ 	.byte	0x03, 0x5f
        /*002e*/ 	.short	0x0101


	//----- nvinfo : EIATTR_INT_WARP_WIDE_INSTR_OFFSETS
	.align		4
        /*0030*/ 	.byte	0x04, 0x31
        /*0032*/ 	.short	(.L_27 - .L_26)


	//   ....[0]....
.L_26:
        /*0034*/ 	.word	0x00000930


	//   ....[1]....
        /*0038*/ 	.word	0x00000940


	//   ....[2]....
        /*003c*/ 	.word	0x00000a30


	//----- nvinfo : EIATTR_COOP_GROUP_MASK_REGIDS
	.align		4
.L_27:
        /*0040*/ 	.byte	0x04, 0x29
        /*0042*/ 	.short	(.L_29 - .L_28)


	//   ....[0]....
.L_28:
        /*0044*/ 	.word	0xffffffff


	//   ....[1]....
        /*0048*/ 	.word	0xffffffff


	//   ....[2]....
        /*004c*/ 	.word	0xffffffff


	//   ....[3]....
        /*0050*/ 	.word	0xffffffff


	//   ....[4]....
        /*0054*/ 	.word	0xffffffff


	//----- nvinfo : EIATTR_COOP_GROUP_INSTR_OFFSETS
	.align		4
.L_29:
        /*0058*/ 	.byte	0x04, 0x28
        /*005a*/ 	.short	(.L_31 - .L_30)


	//   ....[0]....
.L_30:
        /*005c*/ 	.word	0x00000060


	//   ....[1]....
        /*0060*/ 	.word	0x00000070


	//   ....[2]....
        /*0064*/ 	.word	0x00000130


	//   ....[3]....
        /*0068*/ 	.word	0x00000810


	//   ....[4]....
        /*006c*/ 	.word	0x00001740


	//----- nvinfo : EIATTR_REG_RECONFIG
	.align		4
.L_31:
        /*0070*/ 	.byte	0x01, 0x54
	.zero		2


	//----- nvinfo : EIATTR_SYSCALL_OFFSETS
	.align		4
        /*0074*/ 	.byte	0x04, 0x46
        /*0076*/ 	.short	(.L_33 - .L_32)


	//   ....[0]....
.L_32:
        /*0078*/ 	.word	0x00001930


	//----- nvinfo : EIATTR_MBARRIER_INSTR_OFFSETS
	.align		4
.L_33:
        /*007c*/ 	.byte	0x04, 0x39
        /*007e*/ 	.short	(.L_35 - .L_34)


	//   ....[0]....
.L_34:
        /*0080*/ 	.word	0x00000250
        /*0084*/ 	.word	0x000000ff
        /*0088*/ 	.word	0x00000000
        /*008c*/ 	.short	0x0100
        /*008e*/ 	.byte	0x08
	.zero		1


	//   ....[1]....
        /*0090*/ 	.word	0x00000260
        /*0094*/ 	.word	0x000000ff
        /*0098*/ 	.word	0x00000168
        /*009c*/ 	.short	0x0100
        /*009e*/ 	.byte	0x08
	.zero		1


	//   ....[2]....
        /*00a0*/ 	.word	0x00000270
        /*00a4*/ 	.word	0x000000ff
        /*00a8*/ 	.word	0x00000008
        /*00ac*/ 	.short	0x0100
        /*00ae*/ 	.byte	0x08
	.zero		1


	//   ....[3]....
        /*00b0*/ 	.word	0x00000280
        /*00b4*/ 	.word	0x000000ff
        /*00b8*/ 	.word	0x00000170
        /*00bc*/ 	.short	0x0100
        /*00be*/ 	.byte	0x08
	.zero		1


	//   ....[4]....
        /*00c0*/ 	.word	0x00000290
        /*00c4*/ 	.word	0x000000ff
        /*00c8*/ 	.word	0x00000010
        /*00cc*/ 	.short	0x0100
        /*00ce*/ 	.byte	0x08
	.zero		1


	//   ....[5]....
        /*00d0*/ 	.word	0x000002a0
        /*00d4*/ 	.word	0x000000ff
        /*00d8*/ 	.word	0x00000178
        /*00dc*/ 	.short	0x0100
        /*00de*/ 	.byte	0x08
	.zero		1


	//   ....[6]....
        /*00e0*/ 	.word	0x000002b0
        /*00e4*/ 	.word	0x000000ff
        /*00e8*/ 	.word	0x00000018
        /*00ec*/ 	.short	0x0100
        /*00ee*/ 	.byte	0x08
	.zero		1


	//   ....[7]....
        /*00f0*/ 	.word	0x000002c0
        /*00f4*/ 	.word	0x000000ff
        /*00f8*/ 	.word	0x00000180
        /*00fc*/ 	.short	0x0100
        /*00fe*/ 	.byte	0x08
	.zero		1


	//   ....[8]....
        /*0100*/ 	.word	0x000002d0
        /*0104*/ 	.word	0x000000ff
        /*0108*/ 	.word	0x00000020
        /*010c*/ 	.short	0x0100
        /*010e*/ 	.byte	0x08
	.zero		1


	//   ....[9]....
        /*0110*/ 	.word	0x000002e0
        /*0114*/ 	.word	0x000000ff
        /*0118*/ 	.word	0x00000188
        /*011c*/ 	.short	0x0100
        /*011e*/ 	.byte	0x08
	.zero		1


	//   ....[10]....
        /*0120*/ 	.word	0x000002f0
        /*0124*/ 	.word	0x000000ff
        /*0128*/ 	.word	0x00000028
        /*012c*/ 	.short	0x0100
        /*012e*/ 	.byte	0x08
	.zero		1


	//   ....[11]....
        /*0130*/ 	.word	0x00000300
        /*0134*/ 	.word	0x000000ff
        /*0138*/ 	.word	0x00000190
        /*013c*/ 	.short	0x0100
        /*013e*/ 	.byte	0x08
	.zero		1


	//   ....[12]....
        /*0140*/ 	.word	0x00000310
        /*0144*/ 	.word	0x000000ff
        /*0148*/ 	.word	0x00000030
        /*014c*/ 	.short	0x0100
        /*014e*/ 	.byte	0x08
	.zero		1


	//   ....[13]....
        /*0150*/ 	.word	0x00000320
        /*0154*/ 	.word	0x000000ff
        /*0158*/ 	.word	0x00000198
        /*015c*/ 	.short	0x0100
        /*015e*/ 	.byte	0x08
	.zero		1


	//   ....[14]....
        /*0160*/ 	.word	0x00000330
        /*0164*/ 	.word	0x000000ff
        /*0168*/ 	.word	0x00000038
        /*016c*/ 	.short	0x0100
        /*016e*/ 	.byte	0x08
	.zero		1


	//   ....[15]....
        /*0170*/ 	.word	0x00000340
        /*0174*/ 	.word	0x000000ff
        /*0178*/ 	.word	0x000001a0
        /*017c*/ 	.short	0x0100
        /*017e*/ 	.byte	0x08
	.zero		1


	//   ....[16]....
        /*0180*/ 	.word	0x00000350
        /*0184*/ 	.word	0x000000ff
        /*0188*/ 	.word	0x00000040
        /*018c*/ 	.short	0x0100
        /*018e*/ 	.byte	0x08
	.zero		1


	//   ....[17]....
        /*0190*/ 	.word	0x00000360
        /*0194*/ 	.word	0x000000ff
        /*0198*/ 	.word	0x000001a8
        /*019c*/ 	.short	0x0100
        /*019e*/ 	.byte	0x08
	.zero		1


	//   ....[18]....
        /*01a0*/ 	.word	0x00000370
        /*01a4*/ 	.word	0x000000ff
        /*01a8*/ 	.word	0x00000048
        /*01ac*/ 	.short	0x0100
        /*01ae*/ 	.byte	0x08
	.zero		1


	//   ....[19]....
        /*01b0*/ 	.word	0x00000380
        /*01b4*/ 	.word	0x000000ff
        /*01b8*/ 	.word	0x000001b0
        /*01bc*/ 	.short	0x0100
        /*01be*/ 	.byte	0x08
	.zero		1


	//   ....[20]....
        /*01c0*/ 	.word	0x00000390
        /*01c4*/ 	.word	0x000000ff
        /*01c8*/ 	.word	0x00000050
        /*01cc*/ 	.short	0x0100
        /*01ce*/ 	.byte	0x08
	.zero		1


	//   ....[21]....
        /*01d0*/ 	.word	0x000003a0
        /*01d4*/ 	.word	0x000000ff
        /*01d8*/ 	.word	0x000001b8
        /*01dc*/ 	.short	0x0100
        /*01de*/ 	.byte	0x08
	.zero		1


	//   ....[22]....
        /*01e0*/ 	.word	0x000003b0
        /*01e4*/ 	.word	0x000000ff
        /*01e8*/ 	.word	0x00000058
        /*01ec*/ 	.short	0x0100
        /*01ee*/ 	.byte	0x08
	.zero		1


	//   ....[23]....
        /*01f0*/ 	.word	0x000003c0
        /*01f4*/ 	.word	0x000000ff
        /*01f8*/ 	.word	0x000001c0
        /*01fc*/ 	.short	0x0100
        /*01fe*/ 	.byte	0x08
	.zero		1


	//   ....[24]....
        /*0200*/ 	.word	0x000003d0
        /*0204*/ 	.word	0x000000ff
        /*0208*/ 	.word	0x00000060
        /*020c*/ 	.short	0x0100
        /*020e*/ 	.byte	0x08
	.zero		1


	//   ....[25]....
        /*0210*/ 	.word	0x000003e0
        /*0214*/ 	.word	0x000000ff
        /*0218*/ 	.word	0x000001c8
        /*021c*/ 	.short	0x0100
        /*021e*/ 	.byte	0x08
	.zero		1


	//   ....[26]....
        /*0220*/ 	.word	0x000003f0
        /*0224*/ 	.word	0x000000ff
        /*0228*/ 	.word	0x00000068
        /*022c*/ 	.short	0x0100
        /*022e*/ 	.byte	0x08
	.zero		1


	//   ....[27]....
        /*0230*/ 	.word	0x00000400
        /*0234*/ 	.word	0x000000ff
        /*0238*/ 	.word	0x000001d0
        /*023c*/ 	.short	0x0100
        /*023e*/ 	.byte	0x08
	.zero		1


	//   ....[28]....
        /*0240*/ 	.word	0x00000410
        /*0244*/ 	.word	0x000000ff
        /*0248*/ 	.word	0x00000070
        /*024c*/ 	.short	0x0100
        /*024e*/ 	.byte	0x08
	.zero		1


	//   ....[29]....
        /*0250*/ 	.word	0x00000420
        /*0254*/ 	.word	0x000000ff
        /*0258*/ 	.word	0x000001d8
        /*025c*/ 	.short	0x0100
        /*025e*/ 	.byte	0x08
	.zero		1


	//   ....[30]....
        /*0260*/ 	.word	0x00000430
        /*0264*/ 	.word	0x000000ff
        /*0268*/ 	.word	0x00000078
        /*026c*/ 	.short	0x0100
        /*026e*/ 	.byte	0x08
	.zero		1


	//   ....[31]....
        /*0270*/ 	.word	0x00000440
        /*0274*/ 	.word	0x000000ff
        /*0278*/ 	.word	0x000001e0
        /*027c*/ 	.short	0x0100
        /*027e*/ 	.byte	0x08
	.zero		1


	//   ....[32]....
        /*0280*/ 	.word	0x00000450
        /*0284*/ 	.word	0x000000ff
        /*0288*/ 	.word	0x00000080
        /*028c*/ 	.short	0x0100
        /*028e*/ 	.byte	0x08
	.zero		1


	//   ....[33]....
        /*0290*/ 	.word	0x00000460
        /*0294*/ 	.word	0x000000ff
        /*0298*/ 	.word	0x000001e8
        /*029c*/ 	.short	0x0100
        /*029e*/ 	.byte	0x08
	.zero		1


	//   ....[34]....
        /*02a0*/ 	.word	0x00000470
        /*02a4*/ 	.word	0x000000ff
        /*02a8*/ 	.word	0x00000088
        /*02ac*/ 	.short	0x0100
        /*02ae*/ 	.byte	0x08
	.zero		1


	//   ....[35]....
        /*02b0*/ 	.word	0x00000480
        /*02b4*/ 	.word	0x000000ff
        /*02b8*/ 	.word	0x000001f0
        /*02bc*/ 	.short	0x0100
        /*02be*/ 	.byte	0x08
	.zero		1


	//   ....[36]....
        /*02c0*/ 	.word	0x00000490
        /*02c4*/ 	.word	0x000000ff
        /*02c8*/ 	.word	0x00000090
        /*02cc*/ 	.short	0x0100
        /*02ce*/ 	.byte	0x08
	.zero		1


	//   ....[37]....
        /*02d0*/ 	.word	0x000004a0
        /*02d4*/ 	.word	0x000000ff
        /*02d8*/ 	.word	0x000001f8
        /*02dc*/ 	.short	0x0100
        /*02de*/ 	.byte	0x08
	.zero		1


	//   ....[38]....
        /*02e0*/ 	.word	0x000004b0
        /*02e4*/ 	.word	0x000000ff
        /*02e8*/ 	.word	0x00000098
        /*02ec*/ 	.short	0x0100
        /*02ee*/ 	.byte	0x08
	.zero		1


	//   ....[39]....
        /*02f0*/ 	.word	0x000004c0
        /*02f4*/ 	.word	0x000000ff
        /*02f8*/ 	.word	0x00000200
        /*02fc*/ 	.short	0x0100
        /*02fe*/ 	.byte	0x08
	.zero		1


	//   ....[40]....
        /*0300*/ 	.word	0x000004d0
        /*0304*/ 	.word	0x000000ff
        /*0308*/ 	.word	0x000000a0
        /*030c*/ 	.short	0x0100
        /*030e*/ 	.byte	0x08
	.zero		1


	//   ....[41]....
        /*0310*/ 	.word	0x000004e0
        /*0314*/ 	.word	0x000000ff
        /*0318*/ 	.word	0x00000208
        /*031c*/ 	.short	0x0100
        /*031e*/ 	.byte	0x08
	.zero		1


	//   ....[42]....
        /*0320*/ 	.word	0x000004f0
        /*0324*/ 	.word	0x000000ff
        /*0328*/ 	.word	0x000000a8
        /*032c*/ 	.short	0x0100
        /*032e*/ 	.byte	0x08
	.zero		1


	//   ....[43]....
        /*0330*/ 	.word	0x00000500
        /*0334*/ 	.word	0x000000ff
        /*0338*/ 	.word	0x00000210
        /*033c*/ 	.short	0x0100
        /*033e*/ 	.byte	0x08
	.zero		1


	//   ....[44]....
        /*0340*/ 	.word	0x00000510
        /*0344*/ 	.word	0x000000ff
        /*0348*/ 	.word	0x000000b0
        /*034c*/ 	.short	0x0100
        /*034e*/ 	.byte	0x08
	.zero		1


	//   ....[45]....
        /*0350*/ 	.word	0x00000520
        /*0354*/ 	.word	0x000000ff
        /*0358*/ 	.word	0x00000218
        /*035c*/ 	.short	0x0100
        /*035e*/ 	.byte	0x08
	.zero		1


	//   ....[46]....
        /*0360*/ 	.word	0x00000530
        /*0364*/ 	.word	0x000000ff
        /*0368*/ 	.word	0x000000b8
        /*036c*/ 	.short	0x0100
        /*036e*/ 	.byte	0x08
	.zero		1


	//   ....[47]....
        /*0370*/ 	.word	0x00000540
        /*0374*/ 	.word	0x000000ff
        /*0378*/ 	.word	0x00000220
        /*037c*/ 	.short	0x0100
        /*037e*/ 	.byte	0x08
	.zero		1


	//   ....[48]....
        /*0380*/ 	.word	0x00000550
        /*0384*/ 	.word	0x000000ff
        /*0388*/ 	.word	0x000000c0
        /*038c*/ 	.short	0x0100
        /*038e*/ 	.byte	0x08
	.zero		1


	//   ....[49]....
        /*0390*/ 	.word	0x00000560
        /*0394*/ 	.word	0x000000ff
        /*0398*/ 	.word	0x00000228
        /*039c*/ 	.short	0x0100
        /*039e*/ 	.byte	0x08
	.zero		1


	//   ....[50]....
        /*03a0*/ 	.word	0x00000570
        /*03a4*/ 	.word	0x000000ff
        /*03a8*/ 	.word	0x000000c8
        /*03ac*/ 	.short	0x0100
        /*03ae*/ 	.byte	0x08
	.zero		1


	//   ....[51]....
        /*03b0*/ 	.word	0x00000580
        /*03b4*/ 	.word	0x000000ff
        /*03b8*/ 	.word	0x00000230
        /*03bc*/ 	.short	0x0100
        /*03be*/ 	.byte	0x08
	.zero		1


	//   ....[52]....
        /*03c0*/ 	.word	0x00000590
        /*03c4*/ 	.word	0x000000ff
        /*03c8*/ 	.word	0x000000d0
        /*03cc*/ 	.short	0x0100
        /*03ce*/ 	.byte	0x08
	.zero		1


	//   ....[53]....
        /*03d0*/ 	.word	0x000005a0
        /*03d4*/ 	.word	0x000000ff
        /*03d8*/ 	.word	0x00000238
        /*03dc*/ 	.short	0x0100
        /*03de*/ 	.byte	0x08
	.zero		1


	//   ....[54]....
        /*03e0*/ 	.word	0x000005b0
        /*03e4*/ 	.word	0x000000ff
        /*03e8*/ 	.word	0x000000d8
        /*03ec*/ 	.short	0x0100
        /*03ee*/ 	.byte	0x08
	.zero		1


	//   ....[55]....
        /*03f0*/ 	.word	0x000005c0
        /*03f4*/ 	.word	0x000000ff
        /*03f8*/ 	.word	0x00000240
        /*03fc*/ 	.short	0x0100
        /*03fe*/ 	.byte	0x08
	.zero		1


	//   ....[56]....
        /*0400*/ 	.word	0x000005d0
        /*0404*/ 	.word	0x000000ff
        /*0408*/ 	.word	0x000000e0
        /*040c*/ 	.short	0x0100
        /*040e*/ 	.byte	0x08
	.zero		1


	//   ....[57]....
        /*0410*/ 	.word	0x000005e0
        /*0414*/ 	.word	0x000000ff
        /*0418*/ 	.word	0x00000248
        /*041c*/ 	.short	0x0100
        /*041e*/ 	.byte	0x08
	.zero		1


	//   ....[58]....
        /*0420*/ 	.word	0x000005f0
        /*0424*/ 	.word	0x000000ff
        /*0428*/ 	.word	0x000000e8
        /*042c*/ 	.short	0x0100
        /*042e*/ 	.byte	0x08
	.zero		1


	//   ....[59]....
        /*0430*/ 	.word	0x00000600
        /*0434*/ 	.word	0x000000ff
        /*0438*/ 	.word	0x00000250
        /*043c*/ 	.short	0x0100
        /*043e*/ 	.byte	0x08
	.zero		1


	//   ....[60]....
        /*0440*/ 	.word	0x00000610
        /*0444*/ 	.word	0x000000ff
        /*0448*/ 	.word	0x000000f0
        /*044c*/ 	.short	0x0100
        /*044e*/ 	.byte	0x08
	.zero		1


	//   ....[61]....
        /*0450*/ 	.word	0x00000620
        /*0454*/ 	.word	0x000000ff
        /*0458*/ 	.word	0x00000258
        /*045c*/ 	.short	0x0100
        /*045e*/ 	.byte	0x08
	.zero		1


	//   ....[62]....
        /*0460*/ 	.word	0x00000630
        /*0464*/ 	.word	0x000000ff
        /*0468*/ 	.word	0x000000f8
        /*046c*/ 	.short	0x0100
        /*046e*/ 	.byte	0x08
	.zero		1


	//   ....[63]....
        /*0470*/ 	.word	0x00000640
        /*0474*/ 	.word	0x000000ff
        /*0478*/ 	.word	0x00000260
        /*047c*/ 	.short	0x0100
        /*047e*/ 	.byte	0x08
	.zero		1


	//   ....[64]....
        /*0480*/ 	.word	0x00000650
        /*0484*/ 	.word	0x000000ff
        /*0488*/ 	.word	0x00000100
        /*048c*/ 	.short	0x0100
        /*048e*/ 	.byte	0x08
	.zero		1


	//   ....[65]....
        /*0490*/ 	.word	0x00000660
        /*0494*/ 	.word	0x000000ff
        /*0498*/ 	.word	0x00000268
        /*049c*/ 	.short	0x0100
        /*049e*/ 	.byte	0x08
	.zero		1


	//   ....[66]....
        /*04a0*/ 	.word	0x00000670
        /*04a4*/ 	.word	0x000000ff
        /*04a8*/ 	.word	0x00000108
        /*04ac*/ 	.short	0x0100
        /*04ae*/ 	.byte	0x08
	.zero		1


	//   ....[67]....
        /*04b0*/ 	.word	0x00000680
        /*04b4*/ 	.word	0x000000ff
        /*04b8*/ 	.word	0x00000270
        /*04bc*/ 	.short	0x0100
        /*04be*/ 	.byte	0x08
	.zero		1


	//   ....[68]....
        /*04c0*/ 	.word	0x00000690
        /*04c4*/ 	.word	0x000000ff
        /*04c8*/ 	.word	0x00000110
        /*04cc*/ 	.short	0x0100
        /*04ce*/ 	.byte	0x08
	.zero		1


	//   ....[69]....
        /*04d0*/ 	.word	0x000006a0
        /*04d4*/ 	.word	0x000000ff
        /*04d8*/ 	.word	0x00000278
        /*04dc*/ 	.short	0x0100
        /*04de*/ 	.byte	0x08
	.zero		1


	//   ....[70]....
        /*04e0*/ 	.word	0x000006b0
        /*04e4*/ 	.word	0x000000ff
        /*04e8*/ 	.word	0x00000118
        /*04ec*/ 	.short	0x0100
        /*04ee*/ 	.byte	0x08
	.zero		1


	//   ....[71]....
        /*04f0*/ 	.word	0x000006c0
        /*04f4*/ 	.word	0x000000ff
        /*04f8*/ 	.word	0x00000280
        /*04fc*/ 	.short	0x0100
        /*04fe*/ 	.byte	0x08
	.zero		1


	//   ....[72]....
        /*0500*/ 	.word	0x000006d0
        /*0504*/ 	.word	0x000000ff
        /*0508*/ 	.word	0x00000120
        /*050c*/ 	.short	0x0100
        /*050e*/ 	.byte	0x08
	.zero		1


	//   ....[73]....
        /*0510*/ 	.word	0x000006e0
        /*0514*/ 	.word	0x000000ff
        /*0518*/ 	.word	0x00000288
        /*051c*/ 	.short	0x0100
        /*051e*/ 	.byte	0x08
	.zero		1


	//   ....[74]....
        /*0520*/ 	.word	0x000006f0
        /*0524*/ 	.word	0x000000ff
        /*0528*/ 	.word	0x00000128
        /*052c*/ 	.short	0x0100
        /*052e*/ 	.byte	0x08
	.zero		1


	//   ....[75]....
        /*0530*/ 	.word	0x00000700
        /*0534*/ 	.word	0x000000ff
        /*0538*/ 	.word	0x00000290
        /*053c*/ 	.short	0x0100
        /*053e*/ 	.byte	0x08
	.zero		1


	//   ....[76]....
        /*0540*/ 	.word	0x00000710
        /*0544*/ 	.word	0x000000ff
        /*0548*/ 	.word	0x00000130
        /*054c*/ 	.short	0x0100
        /*054e*/ 	.byte	0x08
	.zero		1


	//   ....[77]....
        /*0550*/ 	.word	0x00000720
        /*0554*/ 	.word	0x000000ff
        /*0558*/ 	.word	0x00000298
        /*055c*/ 	.short	0x0100
        /*055e*/ 	.byte	0x08
	.zero		1


	//   ....[78]....
        /*0560*/ 	.word	0x00000730
        /*0564*/ 	.word	0x000000ff
        /*0568*/ 	.word	0x00000138
        /*056c*/ 	.short	0x0100
        /*056e*/ 	.byte	0x08
	.zero		1


	//   ....[79]....
        /*0570*/ 	.word	0x00000740
        /*0574*/ 	.word	0x000000ff
        /*0578*/ 	.word	0x000002a0
        /*057c*/ 	.short	0x0100
        /*057e*/ 	.byte	0x08
	.zero		1


	//   ....[80]....
        /*0580*/ 	.word	0x00000750
        /*0584*/ 	.word	0x000000ff
        /*0588*/ 	.word	0x00000140
        /*058c*/ 	.short	0x0100
        /*058e*/ 	.byte	0x08
	.zero		1


	//   ....[81]....
        /*0590*/ 	.word	0x00000760
        /*0594*/ 	.word	0x000000ff
        /*0598*/ 	.word	0x000002a8
        /*059c*/ 	.short	0x0100
        /*059e*/ 	.byte	0x08
	.zero		1


	//   ....[82]....
        /*05a0*/ 	.word	0x00000770
        /*05a4*/ 	.word	0x000000ff
        /*05a8*/ 	.word	0x00000148
        /*05ac*/ 	.short	0x0100
        /*05ae*/ 	.byte	0x08
	.zero		1


	//   ....[83]....
        /*05b0*/ 	.word	0x00000780
        /*05b4*/ 	.word	0x000000ff
        /*05b8*/ 	.word	0x000002b0
        /*05bc*/ 	.short	0x0100
        /*05be*/ 	.byte	0x08
	.zero		1


	//   ....[84]....
        /*05c0*/ 	.word	0x00000790
        /*05c4*/ 	.word	0x000000ff
        /*05c8*/ 	.word	0x00000150
        /*05cc*/ 	.short	0x0100
        /*05ce*/ 	.byte	0x08
	.zero		1


	//   ....[85]....
        /*05d0*/ 	.word	0x000007a0
        /*05d4*/ 	.word	0x000000ff
        /*05d8*/ 	.word	0x000002b8
        /*05dc*/ 	.short	0x0100
        /*05de*/ 	.byte	0x08
	.zero		1


	//   ....[86]....
        /*05e0*/ 	.word	0x000007b0
        /*05e4*/ 	.word	0x000000ff
        /*05e8*/ 	.word	0x00000158
        /*05ec*/ 	.short	0x0100
        /*05ee*/ 	.byte	0x08
	.zero		1


	//   ....[87]....
        /*05f0*/ 	.word	0x000007c0
        /*05f4*/ 	.word	0x000000ff
        /*05f8*/ 	.word	0x000002c0
        /*05fc*/ 	.short	0x0100
        /*05fe*/ 	.byte	0x08
	.zero		1


	//   ....[88]....
        /*0600*/ 	.word	0x000007d0
        /*0604*/ 	.word	0x000000ff
        /*0608*/ 	.word	0x00000160
        /*060c*/ 	.short	0x0100
        /*060e*/ 	.byte	0x08
	.zero		1


	//   ....[89]....
        /*0610*/ 	.word	0x000007e0
        /*0614*/ 	.word	0x000000ff
        /*0618*/ 	.word	0x000002c8
        /*061c*/ 	.short	0x0100
        /*061e*/ 	.byte	0x08
	.zero		1


	//   ....[90]....
        /*0620*/ 	.word	0x00000aa0
        /*0624*/ 	.word	0x000000ff
        /*0628*/ 	.word	0x000002e0
        /*062c*/ 	.short	0x0100
        /*062e*/ 	.byte	0x08
	.zero		1


	//   ....[91]....
        /*0630*/ 	.word	0x00000b20
        /*0634*/ 	.word	0x000000ff
        /*0638*/ 	.word	0x000002e8
        /*063c*/ 	.short	0x0100
        /*063e*/ 	.byte	0x08
	.zero		1


	//   ....[92]....
        /*0640*/ 	.word	0x000019b0
        /*0644*/ 	.word	0x00000003
        /*0648*/ 	.word	0x00000000
        /*064c*/ 	.short	0x010a
        /*064e*/ 	.byte	0x3f
	.zero		1


	//   ....[93]....
        /*0650*/ 	.word	0x00001a10
        /*0654*/ 	.word	0x00000003
        /*0658*/ 	.word	0x00000000
        /*065c*/ 	.short	0x010a
        /*065e*/ 	.byte	0x3f
	.zero		1


	//   ....[94]....
        /*0660*/ 	.word	0x00001bc0
        /*0664*/ 	.word	0x000000ff
        /*0668*/ 	.word	0x00000000
        /*066c*/ 	.short	0x010a
        /*066e*/ 	.byte	0x04
	.zero		1


	//   ....[95]....
        /*0670*/ 	.word	0x00001c00
        /*0674*/ 	.word	0x000000ff
        /*0678*/ 	.word	0x00000000
        /*067c*/ 	.short	0x010a
        /*067e*/ 	.byte	0x04
	.zero		1


	//   ....[96]....
        /*0680*/ 	.word	0x00001cf0
        /*0684*/ 	.word	0x000000ff
        /*0688*/ 	.word	0x00000000
        /*068c*/ 	.short	0x0101
        /*068e*/ 	.byte	0x04
	.zero		1


	//   ....[97]....
        /*0690*/ 	.word	0x00001ec0
        /*0694*/ 	.word	0x000000ff
        /*0698*/ 	.word	0x00000000
        /*069c*/ 	.short	0x0101
        /*069e*/ 	.byte	0x04
	.zero		1


	//   ....[98]....
        /*06a0*/ 	.word	0x000042d0
        /*06a4*/ 	.word	0x00000009
        /*06a8*/ 	.word	0x00000168
        /*06ac*/ 	.short	0x010a
        /*06ae*/ 	.byte	0x3f
	.zero		1


	//   ....[99]....
        /*06b0*/ 	.word	0x00004690
        /*06b4*/ 	.word	0x00000008
        /*06b8*/ 	.word	0x000002e8
        /*06bc*/ 	.short	0x0101
        /*06be*/ 	.byte	0x3f
	.zero		1


	//   ....[100]....
        /*06c0*/ 	.word	0x00004db0
        /*06c4*/ 	.word	0x00000007
        /*06c8*/ 	.word	0x00000000
        /*06cc*/ 	.short	0x010a
        /*06ce*/ 	.byte	0x3f
	.zero		1


	//   ....[101]....
        /*06d0*/ 	.word	0x00004e30
        /*06d4*/ 	.word	0x00000008
        /*06d8*/ 	.word	0x00000000
        /*06dc*/ 	.short	0x010a
        /*06de*/ 	.byte	0x3f
	.zero		1


	//   ....[102]....
        /*06e0*/ 	.word	0x00004ec0
        /*06e4*/ 	.word	0x00000009
        /*06e8*/ 	.word	0x00000000
        /*06ec*/ 	.short	0x010a
        /*06ee*/ 	.byte	0x3f
	.zero		1


	//   ....[103]....
        /*06f0*/ 	.word	0x00004f50
        /*06f4*/ 	.word	0x00000008
        /*06f8*/ 	.word	0x00000000
        /*06fc*/ 	.short	0x010a
        /*06fe*/ 	.byte	0x3f
	.zero		1


	//   ....[104]....
        /*0700*/ 	.word	0x00004fe0
        /*0704*/ 	.word	0x00000009
        /*0708*/ 	.word	0x00000000
        /*070c*/ 	.short	0x010a
        /*070e*/ 	.byte	0x3f
	.zero		1


	//   ....[105]....
        /*0710*/ 	.word	0x00005070
        /*0714*/ 	.word	0x00000008
        /*0718*/ 	.word	0x00000000
        /*071c*/ 	.short	0x010a
        /*071e*/ 	.byte	0x3f
	.zero		1


	//   ....[106]....
        /*0720*/ 	.word	0x00005100
        /*0724*/ 	.word	0x00000009
        /*0728*/ 	.word	0x00000000
        /*072c*/ 	.short	0x010a
        /*072e*/ 	.byte	0x3f
	.zero		1


	//   ....[107]....
        /*0730*/ 	.word	0x00005190
        /*0734*/ 	.word	0x00000008
        /*0738*/ 	.word	0x00000000
        /*073c*/ 	.short	0x010a
        /*073e*/ 	.byte	0x3f
	.zero		1


	//   ....[108]....
        /*0740*/ 	.word	0x00005220
        /*0744*/ 	.word	0x00000009
        /*0748*/ 	.word	0x00000000
        /*074c*/ 	.short	0x010a
        /*074e*/ 	.byte	0x3f
	.zero		1


	//   ....[109]....
        /*0750*/ 	.word	0x000052b0
        /*0754*/ 	.word	0x00000008
        /*0758*/ 	.word	0x00000000
        /*075c*/ 	.short	0x010a
        /*075e*/ 	.byte	0x3f
	.zero		1


	//   ....[110]....
        /*0760*/ 	.word	0x00005340
        /*0764*/ 	.word	0x00000009
        /*0768*/ 	.word	0x00000000
        /*076c*/ 	.short	0x010a
        /*076e*/ 	.byte	0x3f
	.zero		1


	//   ....[111]....
        /*0770*/ 	.word	0x000053d0
        /*0774*/ 	.word	0x00000008
        /*0778*/ 	.word	0x00000000
        /*077c*/ 	.short	0x010a
        /*077e*/ 	.byte	0x3f
	.zero		1


	//   ....[112]....
        /*0780*/ 	.word	0x00005460
        /*0784*/ 	.word	0x00000009
        /*0788*/ 	.word	0x00000000
        /*078c*/ 	.short	0x010a
        /*078e*/ 	.byte	0x3f
	.zero		1


	//   ....[113]....
        /*0790*/ 	.word	0x000054f0
        /*0794*/ 	.word	0x00000008
        /*0798*/ 	.word	0x00000000
        /*079c*/ 	.short	0x010a
        /*079e*/ 	.byte	0x3f
	.zero		1


	//   ....[114]....
        /*07a0*/ 	.word	0x00005580
        /*07a4*/ 	.word	0x00000009
        /*07a8*/ 	.word	0x00000000
        /*07ac*/ 	.short	0x010a
        /*07ae*/ 	.byte	0x3f
	.zero		1


	//   ....[115]....
        /*07b0*/ 	.word	0x00005610
        /*07b4*/ 	.word	0x00000008
        /*07b8*/ 	.word	0x00000000
        /*07bc*/ 	.short	0x010a
        /*07be*/ 	.byte	0x3f
	.zero		1


	//   ....[116]....
        /*07c0*/ 	.word	0x000056a0
        /*07c4*/ 	.word	0x00000009
        /*07c8*/ 	.word	0x00000000
        /*07cc*/ 	.short	0x010a
        /*07ce*/ 	.byte	0x3f
	.zero		1


	//   ....[117]....
        /*07d0*/ 	.word	0x00005730
        /*07d4*/ 	.word	0x00000008
        /*07d8*/ 	.word	0x00000000
        /*07dc*/ 	.short	0x010a
        /*07de*/ 	.byte	0x3f
	.zero		1


	//   ....[118]....
        /*07e0*/ 	.word	0x000057c0
        /*07e4*/ 	.word	0x00000009
        /*07e8*/ 	.word	0x00000000
        /*07ec*/ 	.short	0x010a
        /*07ee*/ 	.byte	0x3f
	.zero		1


	//   ....[119]....
        /*07f0*/ 	.word	0x00005850
        /*07f4*/ 	.word	0x00000008
        /*07f8*/ 	.word	0x00000000
        /*07fc*/ 	.short	0x010a
        /*07fe*/ 	.byte	0x3f
	.zero		1


	//   ....[120]....
        /*0800*/ 	.word	0x000058e0
        /*0804*/ 	.word	0x00000009
        /*0808*/ 	.word	0x00000000
        /*080c*/ 	.short	0x010a
        /*080e*/ 	.byte	0x3f
	.zero		1


	//   ....[121]....
        /*0810*/ 	.word	0x00005970
        /*0814*/ 	.word	0x00000008
        /*0818*/ 	.word	0x00000000
        /*081c*/ 	.short	0x010a
        /*081e*/ 	.byte	0x3f
	.zero		1


	//   ....[122]....
        /*0820*/ 	.word	0x00005a00
        /*0824*/ 	.word	0x00000009
        /*0828*/ 	.word	0x00000000
        /*082c*/ 	.short	0x010a
        /*082e*/ 	.byte	0x3f
	.zero		1


	//   ....[123]....
        /*0830*/ 	.word	0x00005a90
        /*0834*/ 	.word	0x00000008
        /*0838*/ 	.word	0x00000000
        /*083c*/ 	.short	0x010a
        /*083e*/ 	.byte	0x3f
	.zero		1


	//   ....[124]....
        /*0840*/ 	.word	0x00005b20
        /*0844*/ 	.word	0x00000009
        /*0848*/ 	.word	0x00000000
        /*084c*/ 	.short	0x010a
        /*084e*/ 	.byte	0x3f
	.zero		1


	//   ....[125]....
        /*0850*/ 	.word	0x00005bb0
        /*0854*/ 	.word	0x00000008
        /*0858*/ 	.word	0x00000000
        /*085c*/ 	.short	0x010a
        /*085e*/ 	.byte	0x3f
	.zero		1


	//   ....[126]....
        /*0860*/ 	.word	0x00005c40
        /*0864*/ 	.word	0x00000009
        /*0868*/ 	.word	0x00000000
        /*086c*/ 	.short	0x010a
        /*086e*/ 	.byte	0x3f
	.zero		1


	//   ....[127]....
        /*0870*/ 	.word	0x00005cd0
        /*0874*/ 	.word	0x00000008
        /*0878*/ 	.word	0x00000000
        /*087c*/ 	.short	0x010a
        /*087e*/ 	.byte	0x3f
	.zero		1


	//   ....[128]....
        /*0880*/ 	.word	0x00005d60
        /*0884*/ 	.word	0x00000009
        /*0888*/ 	.word	0x00000000
        /*088c*/ 	.short	0x010a
        /*088e*/ 	.byte	0x3f
	.zero		1


	//   ....[129]....
        /*0890*/ 	.word	0x00005df0
        /*0894*/ 	.word	0x00000008
        /*0898*/ 	.word	0x00000000
        /*089c*/ 	.short	0x010a
        /*089e*/ 	.byte	0x3f
	.zero		1


	//   ....[130]....
        /*08a0*/ 	.word	0x00005e80
        /*08a4*/ 	.word	0x00000009
        /*08a8*/ 	.word	0x00000000
        /*08ac*/ 	.short	0x010a
        /*08ae*/ 	.byte	0x3f
	.zero		1


	//   ....[131]....
        /*08b0*/ 	.word	0x00005f10
        /*08b4*/ 	.word	0x00000008
        /*08b8*/ 	.word	0x00000000
        /*08bc*/ 	.short	0x010a
        /*08be*/ 	.byte	0x3f
	.zero		1


	//   ....[132]....
        /*08c0*/ 	.word	0x00005fa0
        /*08c4*/ 	.word	0x00000009
        /*08c8*/ 	.word	0x00000000
        /*08cc*/ 	.short	0x010a
        /*08ce*/ 	.byte	0x3f
	.zero		1


	//   ....[133]....
        /*08d0*/ 	.word	0x00006030
        /*08d4*/ 	.word	0x00000008
        /*08d8*/ 	.word	0x00000000
        /*08dc*/ 	.short	0x010a
        /*08de*/ 	.byte	0x3f
	.zero		1


	//   ....[134]....
        /*08e0*/ 	.word	0x000060c0
        /*08e4*/ 	.word	0x00000009
        /*08e8*/ 	.word	0x00000000
        /*08ec*/ 	.short	0x010a
        /*08ee*/ 	.byte	0x3f
	.zero		1


	//   ....[135]....
        /*08f0*/ 	.word	0x00006150
        /*08f4*/ 	.word	0x00000008
        /*08f8*/ 	.word	0x00000000
        /*08fc*/ 	.short	0x010a
        /*08fe*/ 	.byte	0x3f
	.zero		1


	//   ....[136]....
        /*0900*/ 	.word	0x000061e0
        /*0904*/ 	.word	0x00000009
        /*0908*/ 	.word	0x00000000
        /*090c*/ 	.short	0x010a
        /*090e*/ 	.byte	0x3f
	.zero		1


	//   ....[137]....
        /*0910*/ 	.word	0x00006270
        /*0914*/ 	.word	0x00000008
        /*0918*/ 	.word	0x00000000
        /*091c*/ 	.short	0x010a
        /*091e*/ 	.byte	0x3f
	.zero		1


	//   ....[138]....
        /*0920*/ 	.word	0x00006300
        /*0924*/ 	.word	0x00000009
        /*0928*/ 	.word	0x00000000
        /*092c*/ 	.short	0x010a
        /*092e*/ 	.byte	0x3f
	.zero		1


	//   ....[139]....
        /*0930*/ 	.word	0x00006390
        /*0934*/ 	.word	0x00000008
        /*0938*/ 	.word	0x00000000
        /*093c*/ 	.short	0x010a
        /*093e*/ 	.byte	0x3f
	.zero		1


	//   ....[140]....
        /*0940*/ 	.word	0x00006420
        /*0944*/ 	.word	0x00000009
        /*0948*/ 	.word	0x00000000
        /*094c*/ 	.short	0x010a
        /*094e*/ 	.byte	0x3f
	.zero		1


	//   ....[141]....
        /*0950*/ 	.word	0x000064b0
        /*0954*/ 	.word	0x00000008
        /*0958*/ 	.word	0x00000000
        /*095c*/ 	.short	0x010a
        /*095e*/ 	.byte	0x3f
	.zero		1


	//   ....[142]....
        /*0960*/ 	.word	0x00006540
        /*0964*/ 	.word	0x00000009
        /*0968*/ 	.word	0x00000000
        /*096c*/ 	.short	0x010a
        /*096e*/ 	.byte	0x3f
	.zero		1


	//   ....[143]....
        /*0970*/ 	.word	0x000065d0
        /*0974*/ 	.word	0x00000006
        /*0978*/ 	.word	0x00000000
        /*097c*/ 	.short	0x010a
        /*097e*/ 	.byte	0x3f
	.zero		1


	//   ....[144]....
        /*0980*/ 	.word	0x00006660
        /*0984*/ 	.word	0x00000003
        /*0988*/ 	.word	0x00000000
        /*098c*/ 	.short	0x010a
        /*098e*/ 	.byte	0x3f
	.zero		1


	//   ....[145]....
        /*0990*/ 	.word	0x000066c0
        /*0994*/ 	.word	0x00000003
        /*0998*/ 	.word	0x00000000
        /*099c*/ 	.short	0x010a
        /*099e*/ 	.byte	0x3f
	.zero		1


	//   ....[146]....
        /*09a0*/ 	.word	0x00006720
        /*09a4*/ 	.word	0x00000004
        /*09a8*/ 	.word	0x00000000
        /*09ac*/ 	.short	0x010a
        /*09ae*/ 	.byte	0x3f
	.zero		1


	//   ....[147]....
        /*09b0*/ 	.word	0x000067f0
        /*09b4*/ 	.word	0x00000009
        /*09b8*/ 	.word	0x00000168
        /*09bc*/ 	.short	0x010a
        /*09be*/ 	.byte	0x3f
	.zero		1


	//   ....[148]....
        /*09c0*/ 	.word	0x000068c0
        /*09c4*/ 	.word	0x00000007
        /*09c8*/ 	.word	0x00000000
        /*09cc*/ 	.short	0x010a
        /*09ce*/ 	.byte	0x3f
	.zero		1


	//   ....[149]....
        /*09d0*/ 	.word	0x00006910
        /*09d4*/ 	.word	0x00000008
        /*09d8*/ 	.word	0x00000000
        /*09dc*/ 	.short	0x010a
        /*09de*/ 	.byte	0x3f
	.zero		1


	//   ....[150]....
        /*09e0*/ 	.word	0x00006960
        /*09e4*/ 	.word	0x00000009
        /*09e8*/ 	.word	0x00000000
        /*09ec*/ 	.short	0x010a
        /*09ee*/ 	.byte	0x3f
	.zero		1


	//   ....[151]....
        /*09f0*/ 	.word	0x000069b0
        /*09f4*/ 	.word	0x00000008
        /*09f8*/ 	.word	0x00000000
        /*09fc*/ 	.short	0x010a
        /*09fe*/ 	.byte	0x3f
	.zero		1


	//   ....[152]....
        /*0a00*/ 	.word	0x00006a00
        /*0a04*/ 	.word	0x00000009
        /*0a08*/ 	.word	0x00000000
        /*0a0c*/ 	.short	0x010a
        /*0a0e*/ 	.byte	0x3f
	.zero		1


	//   ....[153]....
        /*0a10*/ 	.word	0x00006a50
        /*0a14*/ 	.word	0x00000008
        /*0a18*/ 	.word	0x00000000
        /*0a1c*/ 	.short	0x010a
        /*0a1e*/ 	.byte	0x3f
	.zero		1


	//   ....[154]....
        /*0a20*/ 	.word	0x00006aa0
        /*0a24*/ 	.word	0x00000009
        /*0a28*/ 	.word	0x00000000
        /*0a2c*/ 	.short	0x010a
        /*0a2e*/ 	.byte	0x3f
	.zero		1


	//   ....[155]....
        /*0a30*/ 	.word	0x00006af0
        /*0a34*/ 	.word	0x00000008
        /*0a38*/ 	.word	0x00000000
        /*0a3c*/ 	.short	0x010a
        /*0a3e*/ 	.byte	0x3f
	.zero		1


	//   ....[156]....
        /*0a40*/ 	.word	0x00006b40
        /*0a44*/ 	.word	0x00000009
        /*0a48*/ 	.word	0x00000000
        /*0a4c*/ 	.short	0x010a
        /*0a4e*/ 	.byte	0x3f
	.zero		1


	//   ....[157]....
        /*0a50*/ 	.word	0x00006b90
        /*0a54*/ 	.word	0x00000008
        /*0a58*/ 	.word	0x00000000
        /*0a5c*/ 	.short	0x010a
        /*0a5e*/ 	.byte	0x3f
	.zero		1


	//   ....[158]....
        /*0a60*/ 	.word	0x00006be0
        /*0a64*/ 	.word	0x00000009
        /*0a68*/ 	.word	0x00000000
        /*0a6c*/ 	.short	0x010a
        /*0a6e*/ 	.byte	0x3f
	.zero		1


	//   ....[159]....
        /*0a70*/ 	.word	0x00006c30
        /*0a74*/ 	.word	0x00000008
        /*0a78*/ 	.word	0x00000000
        /*0a7c*/ 	.short	0x010a
        /*0a7e*/ 	.byte	0x3f
	.zero		1


	//   ....[160]....
        /*0a80*/ 	.word	0x00006c80
        /*0a84*/ 	.word	0x00000009
        /*0a88*/ 	.word	0x00000000
        /*0a8c*/ 	.short	0x010a
        /*0a8e*/ 	.byte	0x3f
	.zero		1


	//   ....[161]....
        /*0a90*/ 	.word	0x00006cd0
        /*0a94*/ 	.word	0x00000008
        /*0a98*/ 	.word	0x00000000
        /*0a9c*/ 	.short	0x010a
        /*0a9e*/ 	.byte	0x3f
	.zero		1


	//   ....[162]....
        /*0aa0*/ 	.word	0x00006d20
        /*0aa4*/ 	.word	0x00000009
        /*0aa8*/ 	.word	0x00000000
        /*0aac*/ 	.short	0x010a
        /*0aae*/ 	.byte	0x3f
	.zero		1


	//   ....[163]....
        /*0ab0*/ 	.word	0x00006d70
        /*0ab4*/ 	.word	0x00000008
        /*0ab8*/ 	.word	0x00000000
        /*0abc*/ 	.short	0x010a
        /*0abe*/ 	.byte	0x3f
	.zero		1


	//   ....[164]....
        /*0ac0*/ 	.word	0x00006dc0
        /*0ac4*/ 	.word	0x00000009
        /*0ac8*/ 	.word	0x00000000
        /*0acc*/ 	.short	0x010a
        /*0ace*/ 	.byte	0x3f
	.zero		1


	//   ....[165]....
        /*0ad0*/ 	.word	0x00006e10
        /*0ad4*/ 	.word	0x00000008
        /*0ad8*/ 	.word	0x00000000
        /*0adc*/ 	.short	0x010a
        /*0ade*/ 	.byte	0x3f
	.zero		1


	//   ....[166]....
        /*0ae0*/ 	.word	0x00006e60
        /*0ae4*/ 	.word	0x00000009
        /*0ae8*/ 	.word	0x00000000
        /*0aec*/ 	.short	0x010a
        /*0aee*/ 	.byte	0x3f
	.zero		1


	//   ....[167]....
        /*0af0*/ 	.word	0x00006eb0
        /*0af4*/ 	.word	0x00000008
        /*0af8*/ 	.word	0x00000000
        /*0afc*/ 	.short	0x010a
        /*0afe*/ 	.byte	0x3f
	.zero		1


	//   ....[168]....
        /*0b00*/ 	.word	0x00006f00
        /*0b04*/ 	.word	0x00000009
        /*0b08*/ 	.word	0x00000000
        /*0b0c*/ 	.short	0x010a
        /*0b0e*/ 	.byte	0x3f
	.zero		1


	//   ....[169]....
        /*0b10*/ 	.word	0x00006f50
        /*0b14*/ 	.word	0x00000008
        /*0b18*/ 	.word	0x00000000
        /*0b1c*/ 	.short	0x010a
        /*0b1e*/ 	.byte	0x3f
	.zero		1


	//   ....[170]....
        /*0b20*/ 	.word	0x00006fa0
        /*0b24*/ 	.word	0x00000009
        /*0b28*/ 	.word	0x00000000
        /*0b2c*/ 	.short	0x010a
        /*0b2e*/ 	.byte	0x3f
	.zero		1


	//   ....[171]....
        /*0b30*/ 	.word	0x00006ff0
        /*0b34*/ 	.word	0x00000008
        /*0b38*/ 	.word	0x00000000
        /*0b3c*/ 	.short	0x010a
        /*0b3e*/ 	.byte	0x3f
	.zero		1


	//   ....[172]....
        /*0b40*/ 	.word	0x00007040
        /*0b44*/ 	.word	0x00000009
        /*0b48*/ 	.word	0x00000000
        /*0b4c*/ 	.short	0x010a
        /*0b4e*/ 	.byte	0x3f
	.zero		1


	//   ....[173]....
        /*0b50*/ 	.word	0x00007090
        /*0b54*/ 	.word	0x00000008
        /*0b58*/ 	.word	0x00000000
        /*0b5c*/ 	.short	0x010a
        /*0b5e*/ 	.byte	0x3f
	.zero		1


	//   ....[174]....
        /*0b60*/ 	.word	0x000070e0
        /*0b64*/ 	.word	0x00000009
        /*0b68*/ 	.word	0x00000000
        /*0b6c*/ 	.short	0x010a
        /*0b6e*/ 	.byte	0x3f
	.zero		1


	//   ....[175]....
        /*0b70*/ 	.word	0x00007130
        /*0b74*/ 	.word	0x00000008
        /*0b78*/ 	.word	0x00000000
        /*0b7c*/ 	.short	0x010a
        /*0b7e*/ 	.byte	0x3f
	.zero		1


	//   ....[176]....
        /*0b80*/ 	.word	0x00007180
        /*0b84*/ 	.word	0x00000009
        /*0b88*/ 	.word	0x00000000
        /*0b8c*/ 	.short	0x010a
        /*0b8e*/ 	.byte	0x3f
	.zero		1


	//   ....[177]....
        /*0b90*/ 	.word	0x000071d0
        /*0b94*/ 	.word	0x00000008
        /*0b98*/ 	.word	0x00000000
        /*0b9c*/ 	.short	0x010a
        /*0b9e*/ 	.byte	0x3f
	.zero		1


	//   ....[178]....
        /*0ba0*/ 	.word	0x00007220
        /*0ba4*/ 	.word	0x00000009
        /*0ba8*/ 	.word	0x00000000
        /*0bac*/ 	.short	0x010a
        /*0bae*/ 	.byte	0x3f
	.zero		1


	//   ....[179]....
        /*0bb0*/ 	.word	0x00007270
        /*0bb4*/ 	.word	0x00000008
        /*0bb8*/ 	.word	0x00000000
        /*0bbc*/ 	.short	0x010a
        /*0bbe*/ 	.byte	0x3f
	.zero		1


	//   ....[180]....
        /*0bc0*/ 	.word	0x000072c0
        /*0bc4*/ 	.word	0x00000009
        /*0bc8*/ 	.word	0x00000000
        /*0bcc*/ 	.short	0x010a
        /*0bce*/ 	.byte	0x3f
	.zero		1


	//   ....[181]....
        /*0bd0*/ 	.word	0x00007310
        /*0bd4*/ 	.word	0x00000008
        /*0bd8*/ 	.word	0x00000000
        /*0bdc*/ 	.short	0x010a
        /*0bde*/ 	.byte	0x3f
	.zero		1


	//   ....[182]....
        /*0be0*/ 	.word	0x00007360
        /*0be4*/ 	.word	0x00000009
        /*0be8*/ 	.word	0x00000000
        /*0bec*/ 	.short	0x010a
        /*0bee*/ 	.byte	0x3f
	.zero		1


	//   ....[183]....
        /*0bf0*/ 	.word	0x000073b0
        /*0bf4*/ 	.word	0x00000008
        /*0bf8*/ 	.word	0x00000000
        /*0bfc*/ 	.short	0x010a
        /*0bfe*/ 	.byte	0x3f
	.zero		1


	//   ....[184]....
        /*0c00*/ 	.word	0x00007400
        /*0c04*/ 	.word	0x00000009
        /*0c08*/ 	.word	0x00000000
        /*0c0c*/ 	.short	0x010a
        /*0c0e*/ 	.byte	0x3f
	.zero		1


	//   ....[185]....
        /*0c10*/ 	.word	0x00007450
        /*0c14*/ 	.word	0x00000008
        /*0c18*/ 	.word	0x00000000
        /*0c1c*/ 	.short	0x010a
        /*0c1e*/ 	.byte	0x3f
	.zero		1


	//   ....[186]....
        /*0c20*/ 	.word	0x000074a0
        /*0c24*/ 	.word	0x00000009
        /*0c28*/ 	.word	0x00000000
        /*0c2c*/ 	.short	0x010a
        /*0c2e*/ 	.byte	0x3f
	.zero		1


	//   ....[187]....
        /*0c30*/ 	.word	0x000074f0
        /*0c34*/ 	.word	0x00000008
        /*0c38*/ 	.word	0x00000000
        /*0c3c*/ 	.short	0x010a
        /*0c3e*/ 	.byte	0x3f
	.zero		1


	//   ....[188]....
        /*0c40*/ 	.word	0x00007540
        /*0c44*/ 	.word	0x00000009
        /*0c48*/ 	.word	0x00000000
        /*0c4c*/ 	.short	0x010a
        /*0c4e*/ 	.byte	0x3f
	.zero		1


	//   ....[189]....
        /*0c50*/ 	.word	0x00007590
        /*0c54*/ 	.word	0x00000008
        /*0c58*/ 	.word	0x00000000
        /*0c5c*/ 	.short	0x010a
        /*0c5e*/ 	.byte	0x3f
	.zero		1


	//   ....[190]....
        /*0c60*/ 	.word	0x000075e0
        /*0c64*/ 	.word	0x00000009
        /*0c68*/ 	.word	0x00000000
        /*0c6c*/ 	.short	0x010a
        /*0c6e*/ 	.byte	0x3f
	.zero		1


	//   ....[191]....
        /*0c70*/ 	.word	0x00007630
        /*0c74*/ 	.word	0x00000006
        /*0c78*/ 	.word	0x00000000
        /*0c7c*/ 	.short	0x010a
        /*0c7e*/ 	.byte	0x3f
	.zero		1


	//----- nvinfo : EIATTR_NUM_MBARRIERS
	.align		4
.L_35:
        /*0c80*/ 	.byte	0x03, 0x38
        /*0c82*/ 	.short	0x005c


	//----- nvinfo : EIATTR_EXIT_INSTR_OFFSETS
	.align		4
        /*0c84*/ 	.byte	0x04, 0x1c
        /*0c86*/ 	.short	(.L_37 - .L_36)


	//   ....[0]....
.L_36:
        /*0c88*/ 	.word	0x00000bc0


	//   ....[1]....
        /*0c8c*/ 	.word	0x000014a0


	//   ....[2]....
        /*0c90*/ 	.word	0x00003990


	//   ....[3]....
        /*0c94*/ 	.word	0x00003fe0


	//   ....[4]....
        /*0c98*/ 	.word	0x000066b0


	//----- nvinfo : EIATTR_MAX_THREADS
	.align		4
.L_37:
        /*0c9c*/ 	.byte	0x04, 0x05
        /*0c9e*/ 	.short	(.L_39 - .L_38)
.L_38:
        /*0ca0*/ 	.word	0x00000180
        /*0ca4*/ 	.word	0x00000001
        /*0ca8*/ 	.word	0x00000001


	//----- nvinfo : EIATTR_CRS_STACK_SIZE
	.align		4
.L_39:
        /*0cac*/ 	.byte	0x04, 0x1e
        /*0cae*/ 	.short	(.L_41 - .L_40)
.L_40:
        /*0cb0*/ 	.word	0x00000000


	//----- nvinfo : EIATTR_CBANK_PARAM_SIZE
	.align		4
.L_41:
        /*0cb4*/ 	.byte	0x03, 0x19
        /*0cb6*/ 	.short	0x0470


	//----- nvinfo : EIATTR_PARAM_CBANK
	.align		4
        /*0cb8*/ 	.byte	0x04, 0x0a
        /*0cba*/ 	.short	(.L_43 - .L_42)
	.align		4
.L_42:
        /*0cbc*/ 	.word	index@(.nv.constant0._ZN7cutlass13device_kernelINS_4gemm6kernel13GemmUniversalIN4cute5tupleIJiiiiEEENS1_10collective13CollectiveMmaINS1_34MainloopSm90TmaGmmaWarpSpecializedILi45ENS5_IJNS4_1CILi1EEESB_SB_EEENS1_35KernelTmaWarpSpecializedCooperativeEEENS5_IJNSA_ILi128EEENSA_ILi32EEENSA_ILi16EEEEEENS_10bfloat16_tENS5_IJlSB_lEEESJ_SK_NS4_8TiledMMAINS4_8MMA_AtomIJNS4_4SM904GMMA27MMA_64x32x16_F32BF16BF16_SSILNSO_5MajorE0ELSQ_0ELNSO_7ScaleInE1ELSR_1EEEEEENS4_6LayoutINS5_IJNSA_ILi2EEESB_SB_EEENS5_IJSB_NSA_ILi0EEESX_EEEEENS5_IJNS4_10UnderscoreES10_S10_EEEEENS4_13SM90_TMA_LOADENS4_14ComposedLayoutINS4_7SwizzleILi1ELi4ELi3EEENS4_18smem_ptr_flag_bitsILi16EEENSU_INS5_IJNSA_ILi8EEESH_EEENS5_IJSH_SB_EEEEEEEvNS4_8identityES13_S1D_vS1E_EENS_8epilogue10collective6detail29Sm90TmaWarpSpecializedAdapterINS1H_15DefaultEpilogueISJ_SK_SK_NS1G_6thread17LinearCombinationISJ_Li1EffLNS1L_9ScaleType4KindE0ELNS_15FloatRoundStyleE2ESJ_EENS1_15EpilogueDefaultEEEEEvvEEEEvNT_6ParamsE)
        /*0cc0*/ 	.short	0x0210
        /*0cc2*/ 	.short	0x0470


	//----- nvinfo : EIATTR_SW_WAR
	.align		4
.L_43:
        /*0cc4*/ 	.byte	0x04, 0x36
        /*0cc6*/ 	.short	(.L_45 - .L_44)
.L_44:
        /*0cc8*/ 	.word	0x00000008
.L_45:


//--------------------- .nv.callgraph             --------------------------
	.section	.nv.callgraph,"",@"SHT_CUDA_CALLGRAPH"
	.align	4
	.sectionentsize	8
	.align		4
        /*0000*/ 	.word	0x00000000
	.align		4
        /*0004*/ 	.word	0xffffffff
	.align		4
        /*0008*/ 	.word	index@(_ZN7cutlass13device_kernelINS_4gemm6kernel13GemmUniversalIN4cute5tupleIJiiiiEEENS1_10collective13CollectiveMmaINS1_34MainloopSm90TmaGmmaWarpSpecializedILi45ENS5_IJNS4_1CILi1EEESB_SB_EEENS1_35KernelTmaWarpSpecializedCooperativeEEENS5_IJNSA_ILi128EEENSA_ILi32EEENSA_ILi16EEEEEENS_10bfloat16_tENS5_IJlSB_lEEESJ_SK_NS4_8TiledMMAINS4_8MMA_AtomIJNS4_4SM904GMMA27MMA_64x32x16_F32BF16BF16_SSILNSO_5MajorE0ELSQ_0ELNSO_7ScaleInE1ELSR_1EEEEEENS4_6LayoutINS5_IJNSA_ILi2EEESB_SB_EEENS5_IJSB_NSA_ILi0EEESX_EEEEENS5_IJNS4_10UnderscoreES10_S10_EEEEENS4_13SM90_TMA_LOADENS4_14ComposedLayoutINS4_7SwizzleILi1ELi4ELi3EEENS4_18smem_ptr_flag_bitsILi16EEENSU_INS5_IJNSA_ILi8EEESH_EEENS5_IJSH_SB_EEEEEEEvNS4_8identityES13_S1D_vS1E_EENS_8epilogue10collective6detail29Sm90TmaWarpSpecializedAdapterINS1H_15DefaultEpilogueISJ_SK_SK_NS1G_6thread17LinearCombinationISJ_Li1EffLNS1L_9ScaleType4KindE0ELNS_15FloatRoundStyleE2ESJ_EENS1_15EpilogueDefaultEEEEEvvEEEEvNT_6ParamsE)
	.align		4
        /*000c*/ 	.word	index@(__assertfail)
	.align		4
        /*0010*/ 	.word	0x00000000
	.align		4
        /*0014*/ 	.word	0xfffffffe
	.align		4
        /*0018*/ 	.word	0x00000000
	.align		4
        /*001c*/ 	.word	0xfffffffd
	.align		4
        /*0020*/ 	.word	0x00000000
	.align		4
        /*0024*/ 	.word	0xfffffffc


//--------------------- .nv.constant4             --------------------------
	.section	.nv.constant4,"a",@progbits
	.align	8
	.align		8
.nv.constant4:
        /*0000*/ 	.dword	__assertfail
	.align		8
        /*0008*/ 	.dword	__unnamed_1
	.align		8
        /*0010*/ 	.dword	_ZN39_INTERNAL_1ae8096a_4_k_cu_4ae281e2_45824cuda3std3__45__cpo5beginE
	.align		8
        /*0018*/ 	.dword	_ZN39_INTERNAL_1ae8096a_4_k_cu_4ae281e2_45824cuda3std3__45__cpo3endE
	.align		8
        /*0020*/ 	.dword	_ZN39_INTERNAL_1ae8096a_4_k_cu_4ae281e2_45824cuda3std3__45__cpo6cbeginE
	.align		8
        /*0028*/ 	.dword	_ZN39_INTERNAL_1ae8096a_4_k_cu_4ae281e2_45824cuda3std3__45__cpo4cendE
	.align		8
        /*0030*/ 	.dword	_ZN39_INTERNAL_1ae8096a_4_k_cu_4ae281e2_45824cuda3std3__441_GLOBAL__N__1ae8096a_4_k_cu_4ae281e2_45826ignoreE
	.align		8
        /*0038*/ 	.dword	_ZN39_INTERNAL_1ae8096a_4_k_cu_4ae281e2_45824cuda3std3__419piecewise_constructE
	.align		8
        /*0040*/ 	.dword	_ZN39_INTERNAL_1ae8096a_4_k_cu_4ae281e2_45824cuda3std3__48in_placeE
	.align		8
        /*0048*/ 	.dword	_ZN39_INTERNAL_1ae8096a_4_k_cu_4ae281e2_45824cuda3std6ranges3__45__cpo4swapE
	.align		8
        /*0050*/ 	.dword	_ZN39_INTERNAL_1ae8096a_4_k_cu_4ae281e2_45824cuda3std6ranges3__45__cpo9iter_moveE
	.align		8
        /*0058*/ 	.dword	_ZN39_INTERNAL_1ae8096a_4_k_cu_4ae281e2_45824cute7productE
	.align		8
        /*0060*/ 	.dword	_ZN39_INTERNAL_1ae8096a_4_k_cu_4ae281e2_45824cute1_E
	.align		8
        /*0068*/ 	.dword	$str$22
	.align		8
        /*0070*/ 	.dword	$str$23


//--------------------- .text._ZN7cutlass13device_kernelINS_4gemm6kernel13GemmUniversalIN4cute5tupleIJiiiiEEENS1_10collective13CollectiveMmaINS1_34MainloopSm90TmaGmmaWarpSpecializedILi45ENS5_IJNS4_1CILi1EEESB_SB_EEENS1_35KernelTmaWarpSpecializedCooperativeEEENS5_IJNSA_ILi128EEENSA_ILi32EEENSA_ILi16EEEEEENS_10bfloat16_tENS5_IJlSB_lEEESJ_SK_NS4_8TiledMMAINS4_8MMA_AtomIJNS4_4SM904GMMA27MMA_64x32x16_F32BF16BF16_SSILNSO_5MajorE0ELSQ_0ELNSO_7ScaleInE1ELSR_1EEEEEENS4_6LayoutINS5_IJNSA_ILi2EEESB_SB_EEENS5_IJSB_NSA_ILi0EEESX_EEEEENS5_IJNS4_10UnderscoreES10_S10_EEEEENS4_13SM90_TMA_LOADENS4_14ComposedLayoutINS4_7SwizzleILi1ELi4ELi3EEENS4_18smem_ptr_flag_bitsILi16EEENSU_INS5_IJNSA_ILi8EEESH_EEENS5_IJSH_SB_EEEEEEEvNS4_8identityES13_S1D_vS1E_EENS_8epilogue10collective6detail29Sm90TmaWarpSpecializedAdapterINS1H_15DefaultEpilogueISJ_SK_SK_NS1G_6thread17LinearCombinationISJ_Li1EffLNS1L_9ScaleType4KindE0ELNS_15FloatRoundStyleE2ESJ_EENS1_15EpilogueDefaultEEEEEvvEEEEvNT_6ParamsE --------------------------
	.section	.text._ZN7cutlass13device_kernelINS_4gemm6kernel13GemmUniversalIN4cute5tupleIJiiiiEEENS1_10collective13CollectiveMmaINS1_34MainloopSm90TmaGmmaWarpSpecializedILi45ENS5_IJNS4_1CILi1EEESB_SB_EEENS1_35KernelTmaWarpSpecializedCooperativeEEENS5_IJNSA_ILi128EEENSA_ILi32EEENSA_ILi16EEEEEENS_10bfloat16_tENS5_IJlSB_lEEESJ_SK_NS4_8TiledMMAINS4_8MMA_AtomIJNS4_4SM904GMMA27MMA_64x32x16_F32BF16BF16_SSILNSO_5MajorE0ELSQ_0ELNSO_7ScaleInE1ELSR_1EEEEEENS4_6LayoutINS5_IJNSA_ILi2EEESB_SB_EEENS5_IJSB_NSA_ILi0EEESX_EEEEENS5_IJNS4_10UnderscoreES10_S10_EEEEENS4_13SM90_TMA_LOADENS4_14ComposedLayoutINS4_7SwizzleILi1ELi4ELi3EEENS4_18smem_ptr_flag_bitsILi16EEENSU_INS5_IJNSA_ILi8EEESH_EEENS5_IJSH_SB_EEEEEEEvNS4_8identityES13_S1D_vS1E_EENS_8epilogue10collective6detail29Sm90TmaWarpSpecializedAdapterINS1H_15DefaultEpilogueISJ_SK_SK_NS1G_6thread17LinearCombinationISJ_Li1EffLNS1L_9ScaleType4KindE0ELNS_15FloatRoundStyleE2ESJ_EENS1_15EpilogueDefaultEEEEEvvEEEEvNT_6ParamsE,"ax",@progbits
	.align	128
.text._ZN7cutlass13device_kernelINS_4gemm6kernel13GemmUniversalIN4cute5tupleIJiiiiEEENS1_10collective13CollectiveMmaINS1_34MainloopSm90TmaGmmaWarpSpecializedILi45ENS5_IJNS4_1CILi1EEESB_SB_EEENS1_35KernelTmaWarpSpecializedCooperativeEEENS5_IJNSA_ILi128EEENSA_ILi32EEENSA_ILi16EEEEEENS_10bfloat16_tENS5_IJlSB_lEEESJ_SK_NS4_8TiledMMAINS4_8MMA_AtomIJNS4_4SM904GMMA27MMA_64x32x16_F32BF16BF16_SSILNSO_5MajorE0ELSQ_0ELNSO_7ScaleInE1ELSR_1EEEEEENS4_6LayoutINS5_IJNSA_ILi2EEESB_SB_EEENS5_IJSB_NSA_ILi0EEESX_EEEEENS5_IJNS4_10UnderscoreES10_S10_EEEEENS4_13SM90_TMA_LOADENS4_14ComposedLayoutINS4_7SwizzleILi1ELi4ELi3EEENS4_18smem_ptr_flag_bitsILi16EEENSU_INS5_IJNSA_ILi8EEESH_EEENS5_IJSH_SB_EEEEEEEvNS4_8identityES13_S1D_vS1E_EENS_8epilogue10collective6detail29Sm90TmaWarpSpecializedAdapterINS1H_15DefaultEpilogueISJ_SK_SK_NS1G_6thread17LinearCombinationISJ_Li1EffLNS1L_9ScaleType4KindE0ELNS_15FloatRoundStyleE2ESJ_EENS1_15EpilogueDefaultEEEEEvvEEEEvNT_6ParamsE:
        .type           _ZN7cutlass13device_kernelINS_4gemm6kernel13GemmUniversalIN4cute5tupleIJiiiiEEENS1_10collective13CollectiveMmaINS1_34MainloopSm90TmaGmmaWarpSpecializedILi45ENS5_IJNS4_1CILi1EEESB_SB_EEENS1_35KernelTmaWarpSpecializedCooperativeEEENS5_IJNSA_ILi128EEENSA_ILi32EEENSA_ILi16EEEEEENS_10bfloat16_tENS5_IJlSB_lEEESJ_SK_NS4_8TiledMMAINS4_8MMA_AtomIJNS4_4SM904GMMA27MMA_64x32x16_F32BF16BF16_SSILNSO_5MajorE0ELSQ_0ELNSO_7ScaleInE1ELSR_1EEEEEENS4_6LayoutINS5_IJNSA_ILi2EEESB_SB_EEENS5_IJSB_NSA_ILi0EEESX_EEEEENS5_IJNS4_10UnderscoreES10_S10_EEEEENS4_13SM90_TMA_LOADENS4_14ComposedLayoutINS4_7SwizzleILi1ELi4ELi3EEENS4_18smem_ptr_flag_bitsILi16EEENSU_INS5_IJNSA_ILi8EEESH_EEENS5_IJSH_SB_EEEEEEEvNS4_8identityES13_S1D_vS1E_EENS_8epilogue10collective6detail29Sm90TmaWarpSpecializedAdapterINS1H_15DefaultEpilogueISJ_SK_SK_NS1G_6thread17LinearCombinationISJ_Li1EffLNS1L_9ScaleType4KindE0ELNS_15FloatRoundStyleE2ESJ_EENS1_15EpilogueDefaultEEEEEvvEEEEvNT_6ParamsE,@function
        .size           _ZN7cutlass13device_kernelINS_4gemm6kernel13GemmUniversalIN4cute5tupleIJiiiiEEENS1_10collective13CollectiveMmaINS1_34MainloopSm90TmaGmmaWarpSpecializedILi45ENS5_IJNS4_1CILi1EEESB_SB_EEENS1_35KernelTmaWarpSpecializedCooperativeEEENS5_IJNSA_ILi128EEENSA_ILi32EEENSA_ILi16EEEEEENS_10bfloat16_tENS5_IJlSB_lEEESJ_SK_NS4_8TiledMMAINS4_8MMA_AtomIJNS4_4SM904GMMA27MMA_64x32x16_F32BF16BF16_SSILNSO_5MajorE0ELSQ_0ELNSO_7ScaleInE1ELSR_1EEEEEENS4_6LayoutINS5_IJNSA_ILi2EEESB_SB_EEENS5_IJSB_NSA_ILi0EEESX_EEEEENS5_IJNS4_10UnderscoreES10_S10_EEEEENS4_13SM90_TMA_LOADENS4_14ComposedLayoutINS4_7SwizzleILi1ELi4ELi3EEENS4_18smem_ptr_flag_bitsILi16EEENSU_INS5_IJNSA_ILi8EEESH_EEENS5_IJSH_SB_EEEEEEEvNS4_8identityES13_S1D_vS1E_EENS_8epilogue10collective6detail29Sm90TmaWarpSpecializedAdapterINS1H_15DefaultEpilogueISJ_SK_SK_NS1G_6thread17LinearCombinationISJ_Li1EffLNS1L_9ScaleType4KindE0ELNS_15FloatRoundStyleE2ESJ_EENS1_15EpilogueDefaultEEEEEvvEEEEvNT_6ParamsE,(.L_x_181 - _ZN7cutlass13device_kernelINS_4gemm6kernel13GemmUniversalIN4cute5tupleIJiiiiEEENS1_10collective13CollectiveMmaINS1_34MainloopSm90TmaGmmaWarpSpecializedILi45ENS5_IJNS4_1CILi1EEESB_SB_EEENS1_35KernelTmaWarpSpecializedCooperativeEEENS5_IJNSA_ILi128EEENSA_ILi32EEENSA_ILi16EEEEEENS_10bfloat16_tENS5_IJlSB_lEEESJ_SK_NS4_8TiledMMAINS4_8MMA_AtomIJNS4_4SM904GMMA27MMA_64x32x16_F32BF16BF16_SSILNSO_5MajorE0ELSQ_0ELNSO_7ScaleInE1ELSR_1EEEEEENS4_6LayoutINS5_IJNSA_ILi2EEESB_SB_EEENS5_IJSB_NSA_ILi0EEESX_EEEEENS5_IJNS4_10UnderscoreES10_S10_EEEEENS4_13SM90_TMA_LOADENS4_14ComposedLayoutINS4_7SwizzleILi1ELi4ELi3EEENS4_18smem_ptr_flag_bitsILi16EEENSU_INS5_IJNSA_ILi8EEESH_EEENS5_IJSH_SB_EEEEEEEvNS4_8identityES13_S1D_vS1E_EENS_8epilogue10collective6detail29Sm90TmaWarpSpecializedAdapterINS1H_15DefaultEpilogueISJ_SK_SK_NS1G_6thread17LinearCombinationISJ_Li1EffLNS1L_9ScaleType4KindE0ELNS_15FloatRoundStyleE2ESJ_EENS1_15EpilogueDefaultEEEEEvvEEEEvNT_6ParamsE)
        .other          _ZN7cutlass13device_kernelINS_4gemm6kernel13GemmUniversalIN4cute5tupleIJiiiiEEENS1_10collective13CollectiveMmaINS1_34MainloopSm90TmaGmmaWarpSpecializedILi45ENS5_IJNS4_1CILi1EEESB_SB_EEENS1_35KernelTmaWarpSpecializedCooperativeEEENS5_IJNSA_ILi128EEENSA_ILi32EEENSA_ILi16EEEEEENS_10bfloat16_tENS5_IJlSB_lEEESJ_SK_NS4_8TiledMMAINS4_8MMA_AtomIJNS4_4SM904GMMA27MMA_64x32x16_F32BF16BF16_SSILNSO_5MajorE0ELSQ_0ELNSO_7ScaleInE1ELSR_1EEEEEENS4_6LayoutINS5_IJNSA_ILi2EEESB_SB_EEENS5_IJSB_NSA_ILi0EEESX_EEEEENS5_IJNS4_10UnderscoreES10_S10_EEEEENS4_13SM90_TMA_LOADENS4_14ComposedLayoutINS4_7SwizzleILi1ELi4ELi3EEENS4_18smem_ptr_flag_bitsILi16EEENSU_INS5_IJNSA_ILi8EEESH_EEENS5_IJSH_SB_EEEEEEEvNS4_8identityES13_S1D_vS1E_EENS_8epilogue10collective6detail29Sm90TmaWarpSpecializedAdapterINS1H_15DefaultEpilogueISJ_SK_SK_NS1G_6thread17LinearCombinationISJ_Li1EffLNS1L_9ScaleType4KindE0ELNS_15FloatRoundStyleE2ESJ_EENS1_15EpilogueDefaultEEEEEvvEEEEvNT_6ParamsE,@"STO_CUDA_ENTRY STV_DEFAULT"
_ZN7cutlass13device_kernelINS_4gemm6kernel13GemmUniversalIN4cute5tupleIJiiiiEEENS1_10collective13CollectiveMmaINS1_34MainloopSm90TmaGmmaWarpSpecializedILi45ENS5_IJNS4_1CILi1EEESB_SB_EEENS1_35KernelTmaWarpSpecializedCooperativeEEENS5_IJNSA_ILi128EEENSA_ILi32EEENSA_ILi16EEEEEENS_10bfloat16_tENS5_IJlSB_lEEESJ_SK_NS4_8TiledMMAINS4_8MMA_AtomIJNS4_4SM904GMMA27MMA_64x32x16_F32BF16BF16_SSILNSO_5MajorE0ELSQ_0ELNSO_7ScaleInE1ELSR_1EEEEEENS4_6LayoutINS5_IJNSA_ILi2EEESB_SB_EEENS5_IJSB_NSA_ILi0EEESX_EEEEENS5_IJNS4_10UnderscoreES10_S10_EEEEENS4_13SM90_TMA_LOADENS4_14ComposedLayoutINS4_7SwizzleILi1ELi4ELi3EEENS4_18smem_ptr_flag_bitsILi16EEENSU_INS5_IJNSA_ILi8EEESH_EEENS5_IJSH_SB_EEEEEEEvNS4_8identityES13_S1D_vS1E_EENS_8epilogue10collective6detail29Sm90TmaWarpSpecializedAdapterINS1H_15DefaultEpilogueISJ_SK_SK_NS1G_6thread17LinearCombinationISJ_Li1EffLNS1L_9ScaleType4KindE0ELNS_15FloatRoundStyleE2ESJ_EENS1_15EpilogueDefaultEEEEEvvEEEEvNT_6ParamsE:
[----:B------:R-:W0:Y:S01]  /*0000*/  LDC R1, c[0x0][0x28] ;  /* 0x00000a00ff017b82 */ /* 0x000e220000000800 */
[----:B------:R-:W1:Y:S01]  /*0010*/  S2R R3, SR_TID.X ;  /* 0x0000000000037919 */ /* 0x000e620000002100 */
[----:B------:R-:W-:Y:S01]  /*0020*/  ELECT P0, URZ, PT ;  /* 0x00000000003f782f */ /* 0x000fe20003800000 */
[----:B------:R-:W-:Y:S01]  /*0030*/  BSSY B0, `(.L_x_0) ;  /* 0x000000f000007945 */ /* 0x000fe20003800000 */
[--C-:B-1----:R-:W-:Y:S02]  /*0040*/  SHF.R.U32.HI R0, RZ, 0x5, R3.reuse ;  /* 0x00000005ff007819 */ /* 0x102fe40000011603 */
[----:B------:R-:W-:-:S03]  /*0050*/  SHF.R.U32.HI R14, RZ, 0x7, R3 ;  /* 0x00000007ff0e7819 */ /* 0x000fc60000011603 */
[----:B------:R-:W1:Y:S04]  /*0060*/  SHFL.IDX PT, R2, R0, RZ, 0x1f ;  /* 0x00001fff00027589 */ /* 0x000e6800000e0000 */
[----:B------:R2:W3:Y:S01]  /*0070*/  SHFL.IDX PT, R4, R14, RZ, 0x1f ;  /* 0x00001fff0e047589 */ /* 0x0004e200000e0000 */
[----:B-1----:R-:W-:-:S13]  /*0080*/  ISETP.NE.OR P0, PT, R2, RZ, !P0 ;  /* 0x000000ff0200720c */ /* 0x002fda0004705670 */
[----:B0-23--:R-:W-:Y:S05]  /*0090*/  @P0 BRA `(.L_x_1) ;  /* 0x0000000000200947 */ /* 0x00dfea0003800000 */
[----:B------:R-:W-:Y:S02]  /*00a0*/  ULDC.64 UR4, c[0x0][0x198] ;  /* 0x0000660000047ab9 */ /* 0x000fe40000000a00 */
[----:B------:R-:W-:Y:S02]  /*00b0*/  UIADD3 UR6, UP0, UR4, 0xf0, URZ ;  /* 0x000000f004067890 */ /* 0x000fe4000ff1e03f */
[----:B------:R-:W-:Y:S02]  /*00c0*/  UIADD3 UR4, UP1, UR4, 0x1f0, URZ ;  /* 0x000001f004047890 */ /* 0x000fe4000ff3e03f */
[----:B------:R-:W-:Y:S02]  /*00d0*/  UIADD3.X UR7, URZ, UR5, URZ, UP0, !UPT ;  /* 0x000000053f077290 */ /* 0x000fe400087fe43f */
[----:B------:R-:W-:-:S07]  /*00e0*/  UIADD3.X UR5, URZ, UR5, URZ, UP1, !UPT ;  /* 0x000000053f057290 */ /* 0x000fce0008ffe43f */
[----:B------:R0:W-:Y:S02]  /*00f0*/  UTMACCTL.PF [UR6] ;  /* 0x00000000060079b9 */ /* 0x0001e40008040000 */
[----:B------:R0:W-:Y:S02]  /*0100*/  UTMACCTL.PF [UR4] ;  /* 0x00000000040079b9 */ /* 0x0001e40008040000 */
[----:B0-----:R-:W-:Y:S01]  /*0110*/  NOP ;  /* 0x0000000000007918 */ /* 0x001fe20000000000 */
.L_x_1:
[----:B------:R-:W-:Y:S05]  /*0120*/  BSYNC B0 ;  /* 0x0000000000007941 */ /* 0x000fea0003800000 */
.L_x_0:
[----:B------:R-:W0:Y:S02]  /*0130*/  SHFL.IDX PT, R5, R0, RZ, 0x1f ;  /* 0x00001fff00057589 */ /* 0x000e2400000e0000 */
[----:B0-----:R-:W-:-:S13]  /*0140*/  ISETP.NE.AND P0, PT, R5, RZ, PT ;  /* 0x000000ff0500720c */ /* 0x001fda0003f05270 */
[----:B------:R-:W-:Y:S05]  /*0150*/  @P0 BRA `(.L_x_2) ;  /* 0x0000000400ac0947 */ /* 0x000fea0003800000 */
[----:B------:R-:W-:Y:S01]  /*0160*/  ELECT P0, URZ, PT ;  /* 0x00000000003f782f */ /* 0x000fe20003800000 */
[----:B------:R-:W-:-:S12]  /*0170*/  BSSY B0, `(.L_x_2) ;  /* 0x0000069000007945 */ /* 0x000fd80003800000 */
[----:B------:R-:W-:Y:S05]  /*0180*/  @!P0 BRA `(.L_x_3) ;  /* 0x00000004009c8947 */ /* 0x000fea0003800000 */
[----:B------:R-:W0:Y:S01]  /*0190*/  S2UR UR8, SR_CgaCtaId ;  /* 0x00000000000879c3 */ /* 0x000e220000008800 */
[----:B------:R-:W-:Y:S01]  /*01a0*/  UMOV UR4, 0x400 ;  /* 0x0000040000047882 */ /* 0x000fe20000000000 */
[----:B------:R-:W-:Y:S01]  /*01b0*/  UMOV UR5, 0x1 ;  /* 0x0000000100057882 */ /* 0x000fe20000000000 */
[----:B------:R-:W-:Y:S02]  /*01c0*/  UMOV UR6, 0x100 ;  /* 0x0000010000067882 */ /* 0x000fe40000000000 */
[----:B------:R-:W-:-:S04]  /*01d0*/  UIADD3 UR6, -UR6, 0x100000, URZ ;  /* 0x0010000006067890 */ /* 0x000fc8000fffe13f */
[----:B------:R-:W-:Y:S02]  /*01e0*/  USHF.L.U32 UR7, UR6, 0xb, URZ ;  /* 0x0000000b06077899 */ /* 0x000fe4000800063f */
[----:B------:R-:W-:Y:S02]  /*01f0*/  USHF.L.U32 UR6, UR6, 0x1, URZ ;  /* 0x0000000106067899 */ /* 0x000fe4000800063f */
[----:B0-----:R-:W-:Y:S02]  /*0200*/  ULEA UR8, UR8, UR4, 0x18 ;  /* 0x0000000408087291 */ /* 0x001fe4000f8ec03f */
[----:B------:R-:W-:-:S04]  /*0210*/  UIADD3 UR4, -UR5, 0x100000, URZ ;  /* 0x0010000005047890 */ /* 0x000fc8000fffe13f */
[----:B------:R-:W-:Y:S02]  /*0220*/  USHF.L.U32 UR5, UR4, 0xb, URZ ;  /* 0x0000000b04057899 */ /* 0x000fe4000800063f */
[----:B------:R-:W-:Y:S01]  /*0230*/  USHF.L.U32 UR4, UR4, 0x1, URZ ;  /* 0x0000000104047899 */ /* 0x000fe2000800063f */
[----:B------:R-:W0:Y:S11]  /*0240*/  FENCE.VIEW.ASYNC.S ;  /* 0x00000000000073c6 */ /* 0x000e360000000000 */
[----:B0-----:R0:W1:Y:S01]  /*0250*/  SYNCS.EXCH.64 URZ, [UR8], UR4 ;  /* 0x00000004083f75b2 */ /* 0x0010620008000100 */
[----:B------:R0:W2:Y:S01]  /*0260*/  SYNCS.EXCH.64 URZ, [UR8+0x168], UR6 ;  /* 0x00016806083f75b2 */ /* 0x0000a20008000100 */
[----:B------:R0:W3:Y:S01]  /*0270*/  SYNCS.EXCH.64 URZ, [UR8+0x8], UR4 ;  /* 0x00000804083f75b2 */ /* 0x0000e20008000100 */
[----:B------:R0:W4:Y:S01]  /*0280*/  SYNCS.EXCH.64 URZ, [UR8+0x170], UR6 ;  /* 0x00017006083f75b2 */ /* 0x0001220008000100 */
[----:B------:R0:W0:Y:S01]  /*0290*/  SYNCS.EXCH.64 URZ, [UR8+0x10], UR4 ;  /* 0x00001004083f75b2 */ /* 0x0000220008000100 */
        /* <DEDUP_REMOVED lines=85> */
[----:B-1234-:R-:W-:Y:S01]  /*07f0*/  NOP ;  /* 0x0000000000007918 */ /* 0x01efe20000000000 */
.L_x_3:
[----:B0-----:R-:W-:Y:S05]  /*0800*/  BSYNC B0 ;  /* 0x0000000000007941 */ /* 0x001fea0003800000 */
.L_x_2:
[----:B------:R-:W0:Y:S01]  /*0810*/  SHFL.IDX PT, R0, R0, RZ, 0x1f ;  /* 0x00001fff00007589 */ /* 0x000e2200000e0000 */
[----:B------:R-:W1:Y:S01]  /*0820*/  LDC R16, c[0x0][0x65c] ;  /* 0x00019700ff107b82 */ /* 0x000e620000000800 */
[----:B------:R-:W-:Y:S02]  /*0830*/  ELECT P0, URZ, PT ;  /* 0x00000000003f782f */ /* 0x000fe40003800000 */
[----:B------:R-:W-:Y:S01]  /*0840*/  SHF.R.S32.HI R7, RZ, 0x1f, R2 ;  /* 0x0000001fff077819 */ /* 0x000fe20000011402 */
[----:B------:R-:W2:Y:S01]  /*0850*/  S2R R5, SR_CTAID.Y ;  /* 0x0000000000057919 */ /* 0x000ea20000002600 */
[----:B------:R-:W-:Y:S01]  /*0860*/  UMOV UR4, 0x20 ;  /* 0x0000002000047882 */ /* 0x000fe20000000000 */
[----:B------:R-:W-:Y:S01]  /*0870*/  NOP ;  /* 0x0000000000007918 */ /* 0x000fe20000000000 */
[----:B------:R-:W-:Y:S01]  /*0880*/  LEA.HI R7, R7, R2, RZ, 0x2 ;  /* 0x0000000207077211 */ /* 0x000fe200078f10ff */
[----:B------:R-:W3:Y:S01]  /*0890*/  S2R R6, SR_CTAID.X ;  /* 0x0000000000067919 */ /* 0x000ee20000002500 */
[----:B------:R-:W-:Y:S01]  /*08a0*/  ISETP.NE.AND P2, PT, R4, RZ, PT ;  /* 0x000000ff0400720c */ /* 0x000fe20003f45270 */
[----:B------:R-:W-:Y:S01]  /*08b0*/  NOP ;  /* 0x0000000000007918 */ /* 0x000fe20000000000 */
[----:B------:R-:W-:-:S02]  /*08c0*/  LOP3.LUT R7, R7, 0xfffffffc, RZ, 0xc0, !PT ;  /* 0xfffffffc07077812 */ /* 0x000fc400078ec0ff */
[----:B0-----:R-:W-:Y:S02]  /*08d0*/  ISETP.NE.OR P0, PT, R0, RZ, !P0 ;  /* 0x000000ff0000720c */ /* 0x001fe40004705670 */
[----:B-1----:R-:W-:-:S04]  /*08e0*/  ISETP.NE.AND P3, PT, R16, 0x1, PT ;  /* 0x000000011000780c */ /* 0x002fc80003f65270 */
[----:B------:R-:W-:Y:S01]  /*08f0*/  P2R R0, PR, RZ, 0x8 ;  /* 0x00000008ff007803 */ /* 0x000fe20000000000 */
[----:B------:R-:W-:Y:S02]  /*0900*/  IMAD.IADD R0, R2, 0x1, -R7 ;  /* 0x0000000102007824 */ /* 0x000fe400078e0a07 */
[----:B------:R-:W-:-:S03]  /*0910*/  IMAD.MOV.U32 R7, RZ, RZ, RZ ;  /* 0x000000ffff077224 */ /* 0x000fc600078e00ff */
[----:B------:R-:W-:Y:S01]  /*0920*/  ISETP.NE.AND P1, PT, R0, 0x3, PT ;  /* 0x000000030000780c */ /* 0x000fe20003f25270 */
[----:B------:R-:W-:Y:S01]  /*0930*/  VOTEU.ALL UP0, P0 ;  /* 0x00000000003f7886 */ /* 0x000fe20000000000 */
[----:B------:R-:W-:Y:S01]  /*0940*/  VOTEU.ALL UP1, P0 ;  /* 0x00000000003f7886 */ /* 0x000fe20000020000 */
[----:B------:R-:W3:Y:S01]  /*0950*/  @P3 LDC R11, c[0x0][0x10] ;  /* 0x00000400ff0b3b82 */ /* 0x000ee20000000800 */
[----:B--2---:R-:W-:Y:S02]  /*0960*/  @P3 IMAD.MOV.U32 R8, RZ, RZ, R5 ;  /* 0x000000ffff083224 */ /* 0x004fe400078e0005 */
[----:B------:R-:W-:Y:S01]  /*0970*/  @!UP0 UMOV UR6, 0x400 ;  /* 0x0000040000068882 */ /* 0x000fe20000000000 */
[----:B------:R-:W-:-:S04]  /*0980*/  @!UP0 UIADD3 UR4, -UR4, 0x100000, URZ ;  /* 0x0010000004048890 */ /* 0x000fc8000fffe13f */
[----:B------:R-:W-:Y:S02]  /*0990*/  @!UP0 USHF.L.U32 UR5, UR4, 0xb, URZ ;  /* 0x0000000b04058899 */ /* 0x000fe4000800063f */
[----:B------:R-:W-:Y:S01]  /*09a0*/  @!UP0 USHF.L.U32 UR4, UR4, 0x1, URZ ;  /* 0x0000000104048899 */ /* 0x000fe2000800063f */
[----:B------:R-:W-:Y:S02]  /*09b0*/  @P3 IMAD.MOV.U32 R9, RZ, RZ, RZ ;  /* 0x000000ffff093224 */ /* 0x000fe400078e00ff */
[----:B------:R-:W-:Y:S01]  /*09c0*/  @P3 IMAD.MOV.U32 R17, RZ, RZ, RZ ;  /* 0x000000ffff113224 */ /* 0x000fe200078e00ff */
[----:B------:R-:W0:Y:S08]  /*09d0*/  @!UP0 S2UR UR7, SR_CgaCtaId ;  /* 0x00000000000789c3 */ /* 0x000e300000008800 */
[----:B------:R-:W1:Y:S01]  /*09e0*/  @!P3 LDC R12, c[0x0][0xc] ;  /* 0x00000300ff0cbb82 */ /* 0x000e620000000800 */
[----:B---3--:R-:W-:-:S04]  /*09f0*/  @P3 IMAD.WIDE.U32 R10, R6, R11, R8 ;  /* 0x0000000b060a3225 */ /* 0x008fc800078e0008 */
[----:B------:R-:W-:Y:S02]  /*0a00*/  @P3 IMAD.IADD R17, R11, 0x1, R17 ;  /* 0x000000010b113824 */ /* 0x000fe400078e0211 */
[----:B------:R-:W-:Y:S01]  /*0a10*/  @P3 IMAD.MOV.U32 R2, RZ, RZ, R10 ;  /* 0x000000ffff023224 */ /* 0x000fe200078e000a */
[----:B0-----:R-:W-:Y:S01]  /*0a20*/  @!UP0 ULEA UR8, UR7, UR6, 0x18 ;  /* 0x0000000607088291 */ /* 0x001fe2000f8ec03f */
[----:B------:R-:W-:Y:S02]  /*0a30*/  VOTEU.ALL UP0, P0 ;  /* 0x00000000003f7886 */ /* 0x000fe40000000000 */
[----:B------:R-:W-:Y:S01]  /*0a40*/  ULDC UR6, c[0x0][0xc] ;  /* 0x0000030000067ab9 */ /* 0x000fe20000000800 */
[----:B------:R-:W-:Y:S01]  /*0a50*/  ULDC UR7, c[0x0][0x10] ;  /* 0x0000040000077ab9 */ /* 0x000fe20000000800 */
[----:B------:R-:W-:Y:S01]  /*0a60*/  ISETP.EQ.OR P0, PT, R0, RZ, !P1 ;  /* 0x000000ff0000720c */ /* 0x000fe20004f02670 */
[----:B-1----:R-:W-:-:S03]  /*0a70*/  @!P3 IMAD.WIDE.U32 R8, R12, R5, R6 ;  /* 0x000000050c08b225 */ /* 0x002fc600078e0006 */
[C---:B------:R-:W-:Y:S01]  /*0a80*/  ISETP.EQ.AND P0, PT, R4.reuse, RZ, P0 ;  /* 0x000000ff0400720c */ /* 0x040fe20000702270 */
[----:B------:R-:W0:Y:S02]  /*0a90*/  FENCE.VIEW.ASYNC.S ;  /* 0x00000000000073c6 */ /* 0x000e240000000000 */
[----:B0-----:R-:W0:Y:S01]  /*0aa0*/  @!UP0 SYNCS.EXCH.64 URZ, [UR8+0x2e0], UR4 ;  /* 0x0002e004083f85b2 */ /* 0x001e220008000100 */
[----:B------:R-:W-:Y:S01]  /*0ab0*/  VIADD R12, R4, 0xffffffff ;  /* 0xffffffff040c7836 */ /* 0x000fe20000000000 */
[----:B------:R-:W-:Y:S01]  /*0ac0*/  SEL R18, RZ, 0x1, !P0 ;  /* 0x00000001ff127807 */ /* 0x000fe20004000000 */
[----:B------:R-:W-:Y:S01]  /*0ad0*/  @!P3 IMAD.MOV.U32 R2, RZ, RZ, R8 ;  /* 0x000000ffff02b224 */ /* 0x000fe200078e0008 */
[----:B------:R-:W-:Y:S01]  /*0ae0*/  LOP3.LUT R4, R3, 0x7f, RZ, 0xc0, !PT ;  /* 0x0000007f03047812 */ /* 0x000fe200078ec0ff */
[----:B------:R-:W-:Y:S01]  /*0af0*/  @!P3 IMAD.MOV.U32 R17, RZ, RZ, R9 ;  /* 0x000000ffff11b224 */ /* 0x000fe200078e0009 */
[----:B------:R-:W-:-:S04]  /*0b00*/  ISETP.GE.U32.AND P1, PT, R12, 0x2, PT ;  /* 0x000000020c00780c */ /* 0x000fc80003f26070 */
[----:B------:R-:W-:Y:S01]  /*0b10*/  SEL R18, R18, 0x2, P1 ;  /* 0x0000000212127807 */ /* 0x000fe20000800000 */
[----:B------:R1:W0:Y:S01]  /*0b20*/  @!UP1 SYNCS.EXCH.64 URZ, [UR8+0x2e8], UR4 ;  /* 0x0002e804083f95b2 */ /* 0x0002220008000100 */
[----:B------:R-:W-:Y:S01]  /*0b30*/  NOP ;  /* 0x0000000000007918 */ /* 0x000fe20000000000 */
[----:B-1----:R-:W-:-:S03]  /*0b40*/  UIMAD.WIDE.U32 UR4, UR6, UR7, URZ ;  /* 0x00000007060472a5 */ /* 0x002fc6000f8e003f */
[----:B------:R-:W-:Y:S02]  /*0b50*/  ULDC UR6, c[0x0][0x14] ;  /* 0x0000050000067ab9 */ /* 0x000fe40000000800 */
[----:B------:R-:W-:Y:S02]  /*0b60*/  UIMAD.WIDE.U32 UR36, UR4, UR6, URZ ;  /* 0x00000006042472a5 */ /* 0x000fe4000f8e003f */
[----:B------:R-:W-:-:S04]  /*0b70*/  UIMAD UR42, UR5, UR6, URZ ;  /* 0x00000006052a72a4 */ /* 0x000fc8000f8e023f */
[----:B------:R-:W-:Y:S01]  /*0b80*/  UIADD3 UR42, UR37, UR42, URZ ;  /* 0x0000002a252a7290 */ /* 0x000fe2000fffe03f */
[----:B0-----:R-:W-:Y:S06]  /*0b90*/  BAR.SYNC.DEFER_BLOCKING 0x0 ;  /* 0x0000000000007b1d */ /* 0x001fec0000010000 */
[----:B------:R-:W-:Y:S05]  /*0ba0*/  @!P2 BRA `(.L_x_4) ;  /* 0x0000002c007ca947 */ /* 0x000fea0003800000 */
[----:B------:R-:W-:-:S13]  /*0bb0*/  ISETP.GT.U32.AND P0, PT, R12, 0x1, PT ;  /* 0x000000010c00780c */ /* 0x000fda0003f04070 */
[----:B------:R-:W-:Y:S05]  /*0bc0*/  @P0 EXIT ;  /* 0x000000000000094d */ /* 0x000fea0003800000 */
[----:B------:R-:W-:Y:S01]  /*0bd0*/  ULDC.64 UR4, c[0x0][0x650] ;  /* 0x0001940000047ab9 */ /* 0x000fe20000000a00 */
[----:B------:R-:W-:Y:S01]  /*0be0*/  PRMT R0, RZ, 0x7610, R0 ;  /* 0x00007610ff007816 */ /* 0x000fe20000000000 */
[----:B------:R-:W-:Y:S01]  /*0bf0*/  IMAD.MOV.U32 R53, RZ, RZ, -0x1 ;  /* 0xffffffffff357424 */ /* 0x000fe200078e00ff */
[----:B------:R-:W-:Y:S01]  /*0c00*/  ISETP.GE.U32.AND P0, PT, R2, UR4, PT ;  /* 0x0000000402007c0c */ /* 0x000fe2000bf06070 */
[----:B------:R-:W-:Y:S02]  /*0c10*/  IMAD.MOV.U32 R50, RZ, RZ, -0x1 ;  /* 0xffffffffff327424 */ /* 0x000fe400078e00ff */
[----:B------:R-:W-:Y:S01]  /*0c20*/  IMAD.MOV.U32 R51, RZ, RZ, -0x1 ;  /* 0xffffffffff337424 */ /* 0x000fe200078e00ff */
[----:B------:R-:W-:-:S13]  /*0c30*/  ISETP.GE.U32.AND.EX P0, PT, R17, UR5, PT, P0 ;  /* 0x0000000511007c0c */ /* 0x000fda000bf06100 */
[----:B------:R-:W-:Y:S05]  /*0c40*/  @P0 BRA `(.L_x_5) ;  /* 0x00000004005c0947 */ /* 0x000fea0003800000 */
[----:B------:R-:W0:Y:S01]  /*0c50*/  LDC.64 R20, c[0x0][0x628] ;  /* 0x00018a00ff147b82 */ /* 0x000e220000000a00 */
[----:B------:R-:W-:Y:S02]  /*0c60*/  IMAD.MOV.U32 R8, RZ, RZ, R2 ;  /* 0x000000ffff087224 */ /* 0x000fe400078e0002 */
[----:B------:R-:W-:-:S05]  /*0c70*/  IMAD.MOV.U32 R9, RZ, RZ, R17 ;  /* 0x000000ffff097224 */ /* 0x000fca00078e0011 */
[----:B------:R-:W1:Y:S08]  /*0c80*/  LDC R0, c[0x0][0x630] ;  /* 0x00018c00ff007b82 */ /* 0x000e700000000800 */
[----:B------:R-:W2:Y:S01]  /*0c90*/  LDC.64 R22, c[0x0][0x620] ;  /* 0x00018800ff167b82 */ /* 0x000ea20000000a00 */
[----:B0-----:R-:W-:-:S04]  /*0ca0*/  ISETP.NE.U32.AND P0, PT, R20, RZ, PT ;  /* 0x000000ff1400720c */ /* 0x001fc80003f05070 */
[----:B------:R-:W-:-:S13]  /*0cb0*/  ISETP.NE.AND.EX P0, PT, R21, RZ, PT, P0 ;  /* 0x000000ff1500720c */ /* 0x000fda0003f05300 */
[----:B-12---:R-:W-:Y:S05]  /*0cc0*/  @!P0 BRA `(.L_x_6) ;  /* 0x0000000000288947 */ /* 0x006fea0003800000 */
[----:B------:R-:W0:Y:S02]  /*0cd0*/  LDC R13, c[0x0][0x634] ;  /* 0x00018d00ff0d7b82 */ /* 0x000e240000000800 */
[----:B0-----:R-:W-:-:S05]  /*0ce0*/  IADD3 R13, P0, R2, R13, RZ ;  /* 0x0000000d020d7210 */ /* 0x001fca0007f1e0ff */
[----:B------:R-:W-:-:S04]  /*0cf0*/  IMAD.X R15, RZ, RZ, R17, P0 ;  /* 0x000000ffff0f7224 */ /* 0x000fc800000e0611 */
[----:B------:R-:W-:-:S04]  /*0d00*/  IMAD.WIDE.U32 R8, R15, R20, RZ ;  /* 0x000000140f087225 */ /* 0x000fc800078e00ff */
[----:B------:R-:W-:-:S04]  /*0d10*/  IMAD.WIDE.U32 R10, P0, R13, R21, R8 ;  /* 0x000000150d0a7225 */ /* 0x000fc80007800008 */
[----:B------:R-:W-:-:S04]  /*0d20*/  IMAD.WIDE.U32 R8, R13, R20, RZ ;  /* 0x000000140d087225 */ /* 0x000fc800078e00ff */
[----:B------:R-:W-:Y:S01]  /*0d30*/  IMAD.X R13, RZ, RZ, RZ, P0 ;  /* 0x000000ffff0d7224 */ /* 0x000fe200000e06ff */
[----:B------:R-:W-:Y:S01]  /*0d40*/  IADD3 RZ, P0, R9, R10, RZ ;  /* 0x0000000a09ff7210 */ /* 0x000fe20007f1e0ff */
[----:B------:R-:W-:-:S04]  /*0d50*/  IMAD.MOV.U32 R12, RZ, RZ, R11 ;  /* 0x000000ffff0c7224 */ /* 0x000fc800078e000b */
[----:B------:R-:W-:-:S08]  /*0d60*/  IMAD.WIDE.U32.X R8, R15, R21, R12, P0 ;  /* 0x000000150f087225 */ /* 0x000fd000000e040c */
.L_x_6:
[-CC-:B------:R-:W-:Y:S01]  /*0d70*/  SHF.R.U64 R51, R8, R0.reuse, R9.reuse ;  /* 0x0000000008337219 */ /* 0x180fe20000001209 */
[----:B------:R-:W0:Y:S01]  /*0d80*/  LDC R12, c[0x0][0x618] ;  /* 0x00018600ff0c7b82 */ /* 0x000e220000000800 */
[----:B------:R-:W-:Y:S01]  /*0d90*/  SHF.R.U32.HI R7, RZ, R0, R9 ;  /* 0x00000000ff077219 */ /* 0x000fe20000011609 */
[----:B------:R-:W-:Y:S01]  /*0da0*/  ULDC UR4, c[0x0][0x150] ;  /* 0x0000540000047ab9 */ /* 0x000fe20000000800 */
[----:B------:R-:W-:Y:S01]  /*0db0*/  IADD3 R11, P0, RZ, -R51, RZ ;  /* 0x80000033ff0b7210 */ /* 0x000fe20007f1e0ff */
[----:B------:R-:W-:Y:S01]  /*0dc0*/  IMAD.MOV.U32 R8, RZ, RZ, R2 ;  /* 0x000000ffff087224 */ /* 0x000fe200078e0002 */
[----:B------:R-:W-:Y:S01]  /*0dd0*/  I2FP.F32.U32 R0, R6 ;  /* 0x0000000600007245 */ /* 0x000fe20000201000 */
[----:B------:R-:W-:Y:S02]  /*0de0*/  IMAD.MOV.U32 R9, RZ, RZ, R17 ;  /* 0x000000ffff097224 */ /* 0x000fe400078e0011 */
[----:B------:R-:W1:Y:S01]  /*0df0*/  LDC.64 R30, c[0x0][0x640] ;  /* 0x00019000ff1e7b82 */ /* 0x000e620000000a00 */
[----:B------:R-:W-:-:S02]  /*0e00*/  IMAD.X R13, RZ, RZ, ~R7, P0 ;  /* 0x000000ffff0d7224 */ /* 0x000fc400000e0e07 */
[----:B------:R-:W-:Y:S01]  /*0e10*/  FMUL R0, R0, UR4 ;  /* 0x0000000400007c20 */ /* 0x000fe20008400000 */
[----:B------:R-:W-:Y:S01]  /*0e20*/  IMAD.WIDE.U32 R8, R11, R22, R8 ;  /* 0x000000160b087225 */ /* 0x000fe200078e0008 */
[----:B------:R-:W-:-:S03]  /*0e30*/  ULDC UR4, c[0x0][0x154] ;  /* 0x0000550000047ab9 */ /* 0x000fc60000000800 */
[----:B------:R-:W-:Y:S01]  /*0e40*/  IMAD R10, R13, R22, RZ ;  /* 0x000000160d0a7224 */ /* 0x000fe200078e02ff */
[----:B------:R-:W2:Y:S01]  /*0e50*/  LDC R7, c[0x0][0x144] ;  /* 0x00005100ff077b82 */ /* 0x000ea20000000800 */
[----:B------:R-:W3:Y:S02]  /*0e60*/  F2I.U32.TRUNC.NTZ R0, R0 ;  /* 0x0000000000007305 */ /* 0x000ee4000020f000 */
[----:B------:R-:W-:-:S04]  /*0e70*/  IMAD R11, R11, R23, R10 ;  /* 0x000000170b0b7224 */ /* 0x000fc800078e020a */
[----:B------:R-:W-:Y:S01]  /*0e80*/  IMAD.IADD R9, R9, 0x1, R11 ;  /* 0x0000000109097824 */ /* 0x000fe200078e020b */
[----:B------:R-:W4:Y:S01]  /*0e90*/  LDC R24, c[0x0][0x608] ;  /* 0x00018200ff187b82 */ /* 0x000f220000000800 */
[----:B------:R-:W-:-:S03]  /*0ea0*/  IMAD.MOV.U32 R11, RZ, RZ, -0x1 ;  /* 0xffffffffff0b7424 */ /* 0x000fc600078e00ff */
[-CC-:B0-----:R-:W-:Y:S02]  /*0eb0*/  SHF.R.U64 R22, R8, R12.reuse, R9.reuse ;  /* 0x0000000c08167219 */ /* 0x181fe40000001209 */
[----:B------:R-:W-:Y:S02]  /*0ec0*/  I2FP.F32.U32 R8, R5 ;  /* 0x0000000500087245 */ /* 0x000fe40000201000 */
[----:B------:R-:W0:Y:S01]  /*0ed0*/  LDC R28, c[0x0][0x658] ;  /* 0x00019600ff1c7b82 */ /* 0x000e220000000800 */
[----:B-1----:R-:W-:Y:S01]  /*0ee0*/  ISETP.NE.U32.AND P0, PT, R30, RZ, PT ;  /* 0x000000ff1e00720c */ /* 0x002fe20003f05070 */
[----:B---3--:R-:W-:Y:S02]  /*0ef0*/  IMAD.MOV R10, RZ, RZ, -R0 ;  /* 0x000000ffff0a7224 */ /* 0x008fe400078e0a00 */
[----:B------:R-:W-:Y:S01]  /*0f00*/  FMUL R8, R8, UR4 ;  /* 0x0000000408087c20 */ /* 0x000fe20008400000 */
[----:B------:R-:W-:Y:S02]  /*0f10*/  SHF.R.U32.HI R9, RZ, R12, R9 ;  /* 0x0000000cff097219 */ /* 0x000fe40000011609 */
[----:B------:R-:W-:Y:S01]  /*0f20*/  ISETP.NE.AND.EX P0, PT, R31, RZ, PT, P0 ;  /* 0x000000ff1f00720c */ /* 0x000fe20003f05300 */
[----:B------:R1:W3:Y:S01]  /*0f30*/  F2I.U32.TRUNC.NTZ R15, R8 ;  /* 0x00000008000f7305 */ /* 0x0002e2000020f000 */
[----:B------:R-:W1:Y:S01]  /*0f40*/  LDC R20, c[0x0][0x148] ;  /* 0x00005200ff147b82 */ /* 0x000e620000000800 */
[----:B--2---:R-:W-:-:S07]  /*0f50*/  IMAD R0, R7, R10, R6 ;  /* 0x0000000a07007224 */ /* 0x004fce00078e0206 */
[----:B------:R-:W2:Y:S01]  /*0f60*/  LDC R26, c[0x0][0x600] ;  /* 0x00018000ff1a7b82 */ /* 0x000ea20000000800 */
[-CC-:B----4-:R-:W-:Y:S02]  /*0f70*/  SHF.R.U64 R32, R22, R24.reuse, R9.reuse ;  /* 0x0000001816207219 */ /* 0x190fe40000001209 */
[----:B------:R-:W-:Y:S01]  /*0f80*/  SHF.R.U32.HI R7, RZ, R24, R9 ;  /* 0x00000018ff077219 */ /* 0x000fe20000011609 */
[----:B------:R-:W-:-:S04]  /*0f90*/  IMAD.MOV.U32 R9, RZ, RZ, 0x1 ;  /* 0x00000001ff097424 */ /* 0x000fc800078e00ff */
[----:B------:R-:W4:Y:S01]  /*0fa0*/  LDC R21, c[0x0][0x648] ;  /* 0x00019200ff157b82 */ /* 0x000f220000000800 */
[-C--:B0-----:R-:W-:Y:S02]  /*0fb0*/  SHF.L.U32 R6, R11, R28.reuse, RZ ;  /* 0x0000001c0b067219 */ /* 0x081fe400000006ff */
[--C-:B------:R-:W-:Y:S02]  /*0fc0*/  SHF.R.U64 R24, R32, R28, R7.reuse ;  /* 0x0000001c20187219 */ /* 0x100fe40000001207 */
[----:B------:R-:W-:Y:S02]  /*0fd0*/  LOP3.LUT R13, RZ, R6, RZ, 0x33, !PT ;  /* 0x00000006ff0d7212 */ /* 0x000fe400078e33ff */
[-C--:B------:R-:W-:Y:S01]  /*0fe0*/  SHF.R.U32.HI R7, RZ, R28.reuse, R7 ;  /* 0x0000001cff077219 */ /* 0x080fe20000011607 */
[----:B------:R-:W0:Y:S01]  /*0ff0*/  LDC R23, c[0x0][0x638] ;  /* 0x00018e00ff177b82 */ /* 0x000e220000000800 */
[----:B------:R-:W-:Y:S01]  /*1000*/  SHF.L.U32 R12, R9, R28, RZ ;  /* 0x0000001c090c7219 */ /* 0x000fe200000006ff */
[----:B------:R-:W-:-:S06]  /*1010*/  IMAD.MOV.U32 R6, RZ, RZ, R24 ;  /* 0x000000ffff067224 */ /* 0x000fcc00078e0018 */
[----:B------:R-:W0:Y:S01]  /*1020*/  LDC R53, c[0x0][0x610] ;  /* 0x00018400ff357b82 */ /* 0x000e220000000800 */
[----:B-1-3--:R-:W-:Y:S05]  /*1030*/  @!P0 BRA `(.L_x_7) ;  /* 0x0000000000288947 */ /* 0x00afea0003800000 */
[----:B------:R-:W1:Y:S02]  /*1040*/  LDC R11, c[0x0][0x64c] ;  /* 0x00019300ff0b7b82 */ /* 0x000e640000000800 */
[----:B-1----:R-:W-:-:S05]  /*1050*/  IADD3 R11, P0, R24, R11, RZ ;  /* 0x0000000b180b7210 */ /* 0x002fca0007f1e0ff */
        /* <DEDUP_REMOVED lines=8> */
.L_x_7:
[----:B----4-:R-:W-:Y:S01]  /*10e0*/  SHF.R.U64 R6, R6, R21, R7 ;  /* 0x0000001506067219 */ /* 0x010fe20000001207 */
[----:B--2---:R-:W-:Y:S01]  /*10f0*/  VIADD R7, R26, 0xffffffff ;  /* 0xffffffff1a077836 */ /* 0x004fe20000000000 */
[----:B------:R-:W-:Y:S01]  /*1100*/  LOP3.LUT R13, R32, R13, RZ, 0xc0, !PT ;  /* 0x0000000d200d7212 */ /* 0x000fe200078ec0ff */
[----:B------:R-:W-:Y:S02]  /*1110*/  IMAD.MOV R15, RZ, RZ, -R15 ;  /* 0x000000ffff0f7224 */ /* 0x000fe400078e0a0f */
[----:B------:R-:W-:Y:S02]  /*1120*/  IMAD.MOV R8, RZ, RZ, -R6 ;  /* 0x000000ffff087224 */ /* 0x000fe400078e0a06 */
[----:B------:R-:W-:Y:S01]  /*1130*/  IMAD R13, R12, R6, R13 ;  /* 0x000000060c0d7224 */ /* 0x000fe200078e020d */
[----:B------:R-:W-:Y:S01]  /*1140*/  LOP3.LUT R6, R22, R7, RZ, 0xc0, !PT ;  /* 0x0000000716067212 */ /* 0x000fe200078ec0ff */
[----:B------:R-:W-:Y:S02]  /*1150*/  @P3 IMAD R0, R20, R15, R5 ;  /* 0x0000000f14003224 */ /* 0x000fe400078e0205 */
[----:B0-----:R-:W-:-:S02]  /*1160*/  IMAD R5, R8, R23, R24 ;  /* 0x0000001708057224 */ /* 0x001fc400078e0218 */
[----:B------:R-:W-:Y:S02]  /*1170*/  IMAD R53, R13, R53, R0 ;  /* 0x000000350d357224 */ /* 0x000fe400078e0200 */
[----:B------:R-:W-:Y:S02]  /*1180*/  IMAD R6, R5, R26, R6 ;  /* 0x0000001a05067224 */ /* 0x000fe400078e0206 */
[----:B------:R-:W-:-:S03]  /*1190*/  IMAD.MOV.U32 R0, RZ, RZ, 0x1 ;  /* 0x00000001ff007424 */ /* 0x000fc600078e00ff */
[----:B------:R-:W-:Y:S02]  /*11a0*/  SEL R50, R6, R53, !P3 ;  /* 0x0000003506327207 */ /* 0x000fe40005800000 */
[----:B------:R-:W-:-:S07]  /*11b0*/  SEL R53, R53, R6, !P3 ;  /* 0x0000000635357207 */ /* 0x000fce0005800000 */
.L_x_5:
[----:B------:R-:W-:-:S08]  /*11c0*/  NOP ;  /* 0x0000000000007918 */ /* 0x000fd00000000000 */
[----:B------:R-:W0:Y:S02]  /*11d0*/  USETMAXREG.TRY_ALLOC.CTAPOOL UP0, 0xe8 ;  /* 0x000000e8000079c8 */ /* 0x000e240008000600 */
[----:B0-----:R-:W-:-:S13]  /*11e0*/  PLOP3.LUT P0, PT, PT, PT, UP0, 0x80, 0x0 ;  /* 0x000000000000781c */ /* 0x001fda0003f0f008 */
[----:B------:R-:W-:Y:S05]  /*11f0*/  @!P0 BRA `(.L_x_5) ;  /* 0xfffffffc00f08947 */ /* 0x000fea000383ffff */
[----:B------:R-:W-:Y:S01]  /*1200*/  ULDC.64 UR4, c[0x0][0x598] ;  /* 0x0001660000047ab9 */ /* 0x000fe20000000a00 */
[----:B------:R-:W-:Y:S01]  /*1210*/  ULDC.64 UR38, c[0x0][0x208] ;  /* 0x0000820000267ab9 */ /* 0x000fe20000000a00 */
[----:B------:R-:W-:-:S04]  /*1220*/  ISETP.NE.U32.AND P0, PT, RZ, UR4, PT ;  /* 0x00000004ff007c0c */ /* 0x000fc8000bf05070 */
[----:B------:R-:W-:-:S13]  /*1230*/  ISETP.NE.AND.EX P0, PT, RZ, UR5, PT, P0 ;  /* 0x00000005ff007c0c */ /* 0x000fda000bf05300 */
[----:B------:R-:W-:Y:S05]  /*1240*/  @!P0 BRA `(.L_x_8) ;  /* 0x00000000001c8947 */ /* 0x000fea0003800000 */
[----:B------:R-:W0:Y:S02]  /*1250*/  LDC.64 R6, c[0x0][0x598] ;  /* 0x00016600ff067b82 */ /* 0x000e240000000a00 */
[----:B0-----:R-:W2:Y:S02]  /*1260*/  LDG.E.64 R6, desc[UR38][R6.64] ;  /* 0x0000002606067981 */ /* 0x001ea4000c1e1b00 */
[----:B--2---:R-:W-:-:S04]  /*1270*/  ISETP.NE.U32.AND P0, PT, R6, RZ, PT ;  /* 0x000000ff0600720c */ /* 0x004fc80003f05070 */
[----:B------:R-:W-:-:S13]  /*1280*/  ISETP.NE.AND.EX P0, PT, R7, RZ, PT, P0 ;  /* 0x000000ff0700720c */ /* 0x000fda0003f05300 */
[----:B------:R-:W-:Y:S05]  /*1290*/  @!P0 BRA `(.L_x_8) ;  /* 0x0000000000088947 */ /* 0x000fea0003800000 */
[----:B------:R0:W5:Y:S01]  /*12a0*/  LD.E R19, desc[UR38][R6.64] ;  /* 0x0000002606137980 */ /* 0x000162000c101900 */
[----:B------:R-:W-:Y:S05]  /*12b0*/  BRA `(.L_x_9) ;  /* 0x0000000000247947 */ /* 0x000fea0003800000 */
.L_x_8:
[----:B------:R-:W-:Y:S02]  /*12c0*/  ULDC.64 UR4, c[0x0][0x588] ;  /* 0x0001620000047ab9 */ /* 0x000fe40000000a00 */
[----:B------:R-:W-:-:S04]  /*12d0*/  ISETP.NE.U32.AND P0, PT, RZ, UR4, PT ;  /* 0x00000004ff007c0c */ /* 0x000fc8000bf05070 */
[----:B------:R-:W-:-:S13]  /*12e0*/  ISETP.NE.AND.EX P0, PT, RZ, UR5, PT, P0 ;  /* 0x00000005ff007c0c */ /* 0x000fda000bf05300 */
[----:B------:R-:W-:Y:S05]  /*12f0*/  @!P0 BRA `(.L_x_10) ;  /* 0x00000000000c8947 */ /* 0x000fea0003800000 */
[----:B------:R-:W0:Y:S02]  /*1300*/  LDC.64 R6, c[0x0][0x588] ;  /* 0x00016200ff067b82 */ /* 0x000e240000000a00 */
[----:B0-----:R1:W5:Y:S01]  /*1310*/  LDG.E R19, desc[UR38][R6.64] ;  /* 0x0000002606137981 */ /* 0x001362000c1e1900 */
[----:B------:R-:W-:Y:S05]  /*1320*/  BRA `(.L_x_9) ;  /* 0x0000000000087947 */ /* 0x000fea0003800000 */
.L_x_10:
[----:B------:R-:W-:Y:S02]  /*1330*/  ULDC UR4, c[0x0][0x580] ;  /* 0x0001600000047ab9 */ /* 0x000fe40000000800 */
[----:B------:R-:W-:-:S07]  /*1340*/  IMAD.U32 R19, RZ, RZ, UR4 ;  /* 0x00000004ff137e24 */ /* 0x000fce000f8e00ff */
.L_x_9:
[----:B------:R-:W-:Y:S02]  /*1350*/  ULDC.64 UR4, c[0x0][0x5a0] ;  /* 0x0001680000047ab9 */ /* 0x000fe40000000a00 */
[----:B------:R-:W-:-:S04]  /*1360*/  ISETP.NE.U32.AND P0, PT, RZ, UR4, PT ;  /* 0x00000004ff007c0c */ /* 0x000fc8000bf05070 */
[----:B------:R-:W-:-:S13]  /*1370*/  ISETP.NE.AND.EX P0, PT, RZ, UR5, PT, P0 ;  /* 0x00000005ff007c0c */ /* 0x000fda000bf05300 */
[----:B------:R-:W-:Y:S05]  /*1380*/  @!P0 BRA `(.L_x_11) ;  /* 0x00000000001c8947 */ /* 0x000fea0003800000 */
[----:B01----:R-:W0:Y:S02]  /*1390*/  LDC.64 R6, c[0x0][0x5a0] ;  /* 0x00016800ff067b82 */ /* 0x003e240000000a00 */
[----:B0-----:R-:W2:Y:S02]  /*13a0*/  LDG.E.64 R6, desc[UR38][R6.64] ;  /* 0x0000002606067981 */ /* 0x001ea4000c1e1b00 */
[----:B--2---:R-:W-:-:S04]  /*13b0*/  ISETP.NE.U32.AND P0, PT, R6, RZ, PT ;  /* 0x000000ff0600720c */ /* 0x004fc80003f05070 */
[----:B------:R-:W-:-:S13]  /*13c0*/  ISETP.NE.AND.EX P0, PT, R7, RZ, PT, P0 ;  /* 0x000000ff0700720c */ /* 0x000fda0003f05300 */
[----:B------:R-:W-:Y:S05]  /*13d0*/  @!P0 BRA `(.L_x_11) ;  /* 0x0000000000088947 */ /* 0x000fea0003800000 */
[----:B------:R0:W5:Y:S01]  /*13e0*/  LD.E R40, desc[UR38][R6.64] ;  /* 0x0000002606287980 */ /* 0x000162000c101900 */
[----:B------:R-:W-:Y:S05]  /*13f0*/  BRA `(.L_x_12) ;  /* 0x0000000000247947 */ /* 0x000fea0003800000 */
.L_x_11:
[----:B------:R-:W-:Y:S02]  /*1400*/  ULDC.64 UR4, c[0x0][0x590] ;  /* 0x0001640000047ab9 */ /* 0x000fe40000000a00 */
[----:B------:R-:W-:-:S04]  /*1410*/  ISETP.NE.U32.AND P0, PT, RZ, UR4, PT ;  /* 0x00000004ff007c0c */ /* 0x000fc8000bf05070 */
[----:B------:R-:W-:-:S13]  /*1420*/  ISETP.NE.AND.EX P0, PT, RZ, UR5, PT, P0 ;  /* 0x00000005ff007c0c */ /* 0x000fda000bf05300 */
[----:B------:R-:W-:Y:S05]  /*1430*/  @!P0 BRA `(.L_x_13) ;  /* 0x00000000000c8947 */ /* 0x000fea0003800000 */
[----:B------:R-:W2:Y:S02]  /*1440*/  LDC.64 R40, c[0x0][0x590] ;  /* 0x00016400ff287b82 */ /* 0x000ea40000000a00 */
[----:B--2---:R2:W5:Y:S01]  /*1450*/  LDG.E R40, desc[UR38][R40.64] ;  /* 0x0000002628287981 */ /* 0x004562000c1e1900 */
[----:B------:R-:W-:Y:S05]  /*1460*/  BRA `(.L_x_12) ;  /* 0x0000000000087947 */ /* 0x000fea0003800000 */
.L_x_13:
[----:B------:R-:W-:Y:S02]  /*1470*/  ULDC UR4, c[0x0][0x584] ;  /* 0x0001610000047ab9 */ /* 0x000fe40000000800 */
[----:B------:R-:W-:-:S07]  /*1480*/  IMAD.U32 R40, RZ, RZ, UR4 ;  /* 0x00000004ff287e24 */ /* 0x000fce000f8e00ff */
.L_x_12:
[----:B------:R-:W-:-:S13]  /*1490*/  LOP3.LUT P0, RZ, R0, 0xff, RZ, 0xc0, !PT ;  /* 0x000000ff00ff7812 */ /* 0x000fda000780c0ff */
[----:B------:R-:W-:Y:S05]  /*14a0*/  @!P0 EXIT ;  /* 0x000000000000894d */ /* 0x000fea0003800000 */
[----:B------:R-:W3:Y:S01]  /*14b0*/  LDC R44, c[0x0][0x658] ;  /* 0x00019600ff2c7b82 */ /* 0x000ee20000000800 */
[----:B------:R-:W-:Y:S01]  /*14c0*/  ULDC.64 UR6, c[0x0][0x288] ;  /* 0x0000a20000067ab9 */ /* 0x000fe20000000a00 */
[----:B------:R-:W-:Y:S01]  /*14d0*/  LOP3.LUT R14, R14, 0x1, RZ, 0xc0, !PT ;  /* 0x000000010e0e7812 */ /* 0x000fe200078ec0ff */
[----:B------:R-:W-:Y:S01]  /*14e0*/  UIADD3 UR4, UR7, 0xf, URZ ;  /* 0x0000000f07047890 */ /* 0x000fe2000fffe03f */
[----:B------:R-:W-:Y:S01]  /*14f0*/  SHF.R.U32.HI R0, RZ, 0x2, R3 ;  /* 0x00000002ff007819 */ /* 0x000fe20000011603 */
[----:B01----:R-:W-:Y:S01]  /*1500*/  IMAD.MOV.U32 R7, RZ, RZ, -0x1 ;  /* 0xffffffffff077424 */ /* 0x003fe200078e00ff */
[----:B------:R-:W-:Y:S01]  /*1510*/  SHF.R.U32.HI R4, RZ, 0x1, R4 ;  /* 0x00000001ff047819 */ /* 0x000fe20000011604 */
[----:B------:R-:W-:Y:S01]  /*1520*/  USHF.R.S32.HI UR5, URZ, 0x1f, UR4 ;  /* 0x0000001f3f057899 */ /* 0x000fe20008011404 */
[----:B------:R-:W0:Y:S01]  /*1530*/  LDC.64 R42, c[0x0][0x5c8] ;  /* 0x00017200ff2a7b82 */ /* 0x000e220000000a00 */
[----:B------:R-:W-:Y:S01]  /*1540*/  IMAD.SHL.U32 R5, R14, 0x40, RZ ;  /* 0x000000400e057824 */ /* 0x000fe200078e00ff */
[----:B------:R-:W-:Y:S01]  /*1550*/  LOP3.LUT R0, R0, 0x7, RZ, 0xc0, !PT ;  /* 0x0000000700007812 */ /* 0x000fe200078ec0ff */
[----:B------:R-:W-:Y:S01]  /*1560*/  ULEA.HI UR5, UR5, UR4, URZ, 0x4 ;  /* 0x0000000405057291 */ /* 0x000fe2000f8f203f */
[----:B------:R-:W-:Y:S01]  /*1570*/  LOP3.LUT R23, R4, 0x30, RZ, 0xc0, !PT ;  /* 0x0000003004177812 */ /* 0x000fe200078ec0ff */
[----:B------:R-:W-:Y:S01]  /*1580*/  IMAD.MOV.U32 R9, RZ, RZ, 0x1 ;  /* 0x00000001ff097424 */ /* 0x000fe200078e00ff */
[--C-:B------:R-:W-:Y:S01]  /*1590*/  LOP3.LUT R22, R5, 0x40, R0.reuse, 0xe2, !PT ;  /* 0x0000004005167812 */ /* 0x100fe200078ee200 */
[----:B------:R-:W-:Y:S01]  /*15a0*/  USHF.R.S32.HI UR43, URZ, 0x4, UR5 ;  /* 0x000000043f2b7899 */ /* 0x000fe20008011405 */
[----:B------:R-:W1:Y:S01]  /*15b0*/  LDC R47, c[0x0][0x600] ;  /* 0x00018000ff2f7b82 */ /* 0x000e620000000800 */
[-C--:B------:R-:W-:Y:S01]  /*15c0*/  IADD3 R5, RZ, -R23.reuse, -R0 ;  /* 0x80000017ff057210 */ /* 0x080fe20007ffe800 */
[----:B------:R-:W-:Y:S01]  /*15d0*/  IMAD.U32 R6, RZ, RZ, UR6 ;  /* 0x00000006ff067e24 */ /* 0x000fe2000f8e00ff */
[C---:B--2---:R-:W-:Y:S01]  /*15e0*/  LOP3.LUT R41, R3.reuse, 0x3, RZ, 0xc0, !PT ;  /* 0x0000000303297812 */ /* 0x044fe200078ec0ff */
[----:B------:R-:W-:Y:S01]  /*15f0*/  UISETP.LT.AND UP0, UPT, UR43, 0x1, UPT ;  /* 0x000000012b00788c */ /* 0x000fe2000bf01270 */
[----:B------:R-:W-:Y:S01]  /*1600*/  LOP3.LUT R46, R3, 0x80, RZ, 0xc0, !PT ;  /* 0x00000080032e7812 */ /* 0x000fe200078ec0ff */
[----:B------:R-:W-:Y:S01]  /*1610*/  IMAD R5, R14, -0x40, R5 ;  /* 0xffffffc00e057824 */ /* 0x000fe200078e0205 */
[----:B------:R-:W-:Y:S01]  /*1620*/  ULDC UR4, c[0x0][0x284] ;  /* 0x0000a10000047ab9 */ /* 0x000fe20000000800 */
[-C--:B---3--:R-:W-:Y:S01]  /*1630*/  SHF.L.U32 R7, R7, R44.reuse, RZ ;  /* 0x0000002c07077219 */ /* 0x088fe200000006ff */
[----:B------:R-:W-:Y:S01]  /*1640*/  USEL UR44, UR43, 0x1, UP0 ;  /* 0x000000012b2c7887 */ /* 0x000fe20008000000 */
[----:B------:R-:W-:Y:S01]  /*1650*/  LOP3.LUT R22, R22, R23, RZ, 0xfc, !PT ;  /* 0x0000001716167212 */ /* 0x000fe200078efcff */
[----:B------:R-:W-:Y:S01]  /*1660*/  IMAD R41, R41, -0x2, R6 ;  /* 0xfffffffe29297824 */ /* 0x000fe200078e0206 */
[----:B------:R-:W-:Y:S01]  /*1670*/  SHF.L.U32 R44, R9, R44, RZ ;  /* 0x0000002c092c7219 */ /* 0x000fe200000006ff */
[----:B------:R-:W-:Y:S01]  /*1680*/  IMAD.SHL.U32 R45, R3, 0x2, RZ ;  /* 0x00000002032d7824 */ /* 0x000fe200078e00ff */
[----:B------:R-:W-:Y:S01]  /*1690*/  LOP3.LUT R54, R18, 0x1, RZ, 0xfc, !PT ;  /* 0x0000000112367812 */ /* 0x000fe200078efcff */
[----:B------:R-:W-:Y:S01]  /*16a0*/  VIADD R49, R5, UR4 ;  /* 0x0000000405317c36 */ /* 0x000fe20008000000 */
[C---:B0-----:R-:W-:Y:S01]  /*16b0*/  SHF.L.U64.HI R43, R42.reuse, 0x3, R43 ;  /* 0x000000032a2b7819 */ /* 0x041fe2000001022b */
[----:B------:R-:W-:Y:S01]  /*16c0*/  IMAD.SHL.U32 R42, R42, 0x8, RZ ;  /* 0x000000082a2a7824 */ /* 0x000fe200078e00ff */
[----:B------:R-:W-:Y:S01]  /*16d0*/  SHF.R.U32.HI R46, RZ, 0x7, R46 ;  /* 0x00000007ff2e7819 */ /* 0x000fe2000001162e */
[----:B------:R-:W-:Y:S01]  /*16e0*/  IMAD.MOV.U32 R23, RZ, RZ, RZ ;  /* 0x000000ffff177224 */ /* 0x000fe200078e00ff */
[----:B------:R-:W-:Y:S01]  /*16f0*/  LOP3.LUT R48, RZ, R7, RZ, 0x33, !PT ;  /* 0x00000007ff307212 */ /* 0x000fe200078e33ff */
[----:B------:R-:W-:Y:S01]  /*1700*/  UIADD3 UR44, UR43, -UR44, URZ ;  /* 0x8000002c2b2c7290 */ /* 0x000fe2000fffe03f */
[----:B------:R-:W-:Y:S01]  /*1710*/  UMOV UR40, URZ ;  /* 0x0000003f00287c82 */ /* 0x000fe20008000000 */
[----:B-1----:R-:W-:Y:S01]  /*1720*/  VIADD R47, R47, 0xffffffff ;  /* 0xffffffff2f2f7836 */ /* 0x002fe20000000000 */
[----:B------:R-:W-:-:S09]  /*1730*/  UMOV UR41, URZ ;  /* 0x0000003f00297c82 */ /* 0x000fd20008000000 */
.L_x_63:
[----:B0-----:R-:W0:Y:S01]  /*1740*/  SHFL.IDX PT, R0, R46, RZ, 0x1f ;  /* 0x00001fff2e007589 */ /* 0x001e2200000e0000 */
[----:B-1----:R-:W1:Y:S01]  /*1750*/  S2UR UR6, SR_CgaCtaId ;  /* 0x00000000000679c3 */ /* 0x002e620000008800 */
[----:B------:R-:W-:Y:S01]  /*1760*/  UMOV UR45, 0x400 ;  /* 0x00000400002d7882 */ /* 0x000fe20000000000 */
[----:B0-----:R-:W-:Y:S01]  /*1770*/  R2UR UR4, R0 ;  /* 0x00000000000472ca */ /* 0x001fe200000e0000 */
[----:B-1----:R-:W-:-:S12]  /*1780*/  ULEA UR45, UR6, UR45, 0x18 ;  /* 0x0000002d062d7291 */ /* 0x002fd8000f8ec03f */
[----:B------:R-:W-:-:S04]  /*1790*/  ULEA.HI UR5, UR4, UR4, URZ, 0x1 ;  /* 0x0000000404057291 */ /* 0x000fc8000f8f083f */
[----:B------:R-:W-:-:S04]  /*17a0*/  ULOP3.LUT UR5, UR5, 0x1ffffe, URZ, 0xc0, !UPT ;  /* 0x001ffffe05057892 */ /* 0x000fc8000f8ec03f */
[----:B------:R-:W-:-:S03]  /*17b0*/  UIADD3 UR5, UR4, -UR5, URZ ;  /* 0x8000000504057290 */ /* 0x000fc6000fffe03f */
[----:B------:R-:W-:Y:S01]  /*17c0*/  ULDC UR4, c[0x0][0x28c] ;  /* 0x0000a30000047ab9 */ /* 0x000fe20000000800 */
[----:B------:R-:W-:Y:S01]  /*17d0*/  ULEA UR5, UR5, UR45, 0xb ;  /* 0x0000002d05057291 */ /* 0x000fe2000f8e583f */
[----:B------:R-:W-:-:S03]  /*17e0*/  ISETP.LT.AND P0, PT, RZ, UR4, PT ;  /* 0x00000004ff007c0c */ /* 0x000fc6000bf01270 */
[----:B------:R-:W-:-:S04]  /*17f0*/  UIADD3 UR5, UR5, 0x380, URZ ;  /* 0x0000038005057890 */ /* 0x000fc8000fffe03f */
[----:B------:R-:W-:-:S04]  /*1800*/  USHF.R.U32.HI UR5, URZ, 0x4, UR5 ;  /* 0x000000043f057899 */ /* 0x000fc80008011605 */
[----:B------:R-:W-:-:S04]  /*1810*/  ULOP3.LUT UR5, UR5, 0x3fff, URZ, 0xc0, !UPT ;  /* 0x00003fff05057892 */ /* 0x000fc8000f8ec03f */
[----:B------:R-:W-:Y:S01]  /*1820*/  ULOP3.LUT UR46, UR5, 0x10000, URZ, 0xfc, !UPT ;  /* 0x00010000052e7892 */ /* 0x000fe2000f8efc3f */
[----:B--2345:R-:W-:Y:S11]  /*1830*/  @P0 BRA `(.L_x_14) ;  /* 0x0000000000400947 */ /* 0x03cff60003800000 */
[----:B------:R-:W-:Y:S01]  /*1840*/  MOV R0, 0x0 ;  /* 0x0000000000007802 */ /* 0x000fe20000000f00 */
[----:B------:R-:W-:Y:S01]  /*1850*/  ULDC.64 UR4, c[0x4][0x68] ;  /* 0x01001a0000047ab9 */ /* 0x000fe20000000a00 */
[----:B------:R-:W-:Y:S01]  /*1860*/  ULDC.64 UR6, c[0x4][0x8] ;  /* 0x0100020000067ab9 */ /* 0x000fe20000000a00 */
[----:B------:R-:W-:Y:S01]  /*1870*/  IMAD.U32 R4, RZ, RZ, UR4 ;  /* 0x00000004ff047e24 */ /* 0x000fe2000f8e00ff */
[----:B------:R0:W1:Y:S01]  /*1880*/  LDC.64 R14, c[0x4][R0] ;  /* 0x01000000000e7b82 */ /* 0x0000620000000a00 */
[----:B------:R-:W-:Y:S01]  /*1890*/  IMAD.U32 R5, RZ, RZ, UR5 ;  /* 0x00000005ff057e24 */ /* 0x000fe2000f8e00ff */
[----:B------:R-:W-:Y:S01]  /*18a0*/  ULDC.64 UR4, c[0x4][0x70] ;  /* 0x01001c0000047ab9 */ /* 0x000fe20000000a00 */
[----:B------:R-:W-:Y:S02]  /*18b0*/  IMAD.U32 R10, RZ, RZ, UR6 ;  /* 0x00000006ff0a7e24 */ /* 0x000fe4000f8e00ff */
[----:B------:R-:W-:Y:S02]  /*18c0*/  IMAD.U32 R6, RZ, RZ, UR4 ;  /* 0x00000004ff067e24 */ /* 0x000fe4000f8e00ff */
[----:B------:R-:W-:-:S02]  /*18d0*/  IMAD.U32 R7, RZ, RZ, UR5 ;  /* 0x00000005ff077e24 */ /* 0x000fc4000f8e00ff */
[----:B------:R-:W-:Y:S02]  /*18e0*/  IMAD.U32 R11, RZ, RZ, UR7 ;  /* 0x00000007ff0b7e24 */ /* 0x000fe4000f8e00ff */
[----:B------:R-:W-:Y:S02]  /*18f0*/  IMAD.MOV.U32 R8, RZ, RZ, 0x1e1 ;  /* 0x000001e1ff087424 */ /* 0x000fe400078e00ff */
[----:B------:R-:W-:Y:S02]  /*1900*/  IMAD.MOV.U32 R12, RZ, RZ, 0x1 ;  /* 0x00000001ff0c7424 */ /* 0x000fe400078e00ff */
[----:B0-----:R-:W-:-:S07]  /*1910*/  IMAD.MOV.U32 R13, RZ, RZ, RZ ;  /* 0x000000ffff0d7224 */ /* 0x001fce00078e00ff */
[----:B------:R-:W-:-:S07]  /*1920*/  LEPC R20, `(.L_x_14) ;  /* 0x000000001014794e */ /* 0x000fce0000000000 */
[----:B-1---5:R-:W-:Y:S05]  /*1930*/  CALL.ABS.NOINC R14 ;  /* 0x000000000e007343 */ /* 0x022fea0003c00000 */
.L_x_14:
[----:B------:R-:W-:-:S13]  /*1940*/  ISETP.NE.AND P0, PT, R54, 0x3, PT ;  /* 0x000000033600780c */ /* 0x000fda0003f05270 */
[----:B------:R-:W-:Y:S05]  /*1950*/  @!P0 BRA `(.L_x_15) ;  /* 0x0000000000048947 */ /* 0x000fea0003800000 */
[----:B------:R-:W-:Y:S01]  /*1960*/  BPT.TRAP 0x1 ;  /* 0x000000040000795c */ /* 0x000fe20000300000 */
.L_x_15:
[----:B------:R-:W-:Y:S02]  /*1970*/  IMAD.U32 R3, RZ, RZ, UR41 ;  /* 0x00000029ff037e24 */ /* 0x000fe4000f8e00ff */
[----:B------:R-:W-:-:S03]  /*1980*/  IMAD.U32 R0, RZ, RZ, UR40 ;  /* 0x00000028ff007e24 */ /* 0x000fc6000f8e00ff */
[----:B------:R-:W-:Y:S02]  /*1990*/  LEA R3, R3, UR45, 0x3 ;  /* 0x0000002d03037c11 */ /* 0x000fe4000f8e18ff */
[----:B------:R-:W-:-:S04]  /*19a0*/  SHF.L.U32 R0, R0, 0x1f, RZ ;  /* 0x0000001f00007819 */ /* 0x000fc800000006ff */
[----:B------:R0:W1:Y:S01]  /*19b0*/  SYNCS.PHASECHK.TRANS64.TRYWAIT P1, [R3+URZ], R0 ;  /* 0x00000000030075a7 */ /* 0x000062000802017f */
[----:B------:R-:W-:Y:S05]  /*19c0*/  @!P0 BRA `(.L_x_16) ;  /* 0x0000000000048947 */ /* 0x000fea0003800000 */
[----:B------:R-:W-:Y:S01]  /*19d0*/  BPT.TRAP 0x1 ;  /* 0x000000040000795c */ /* 0x000fe20000300000 */
.L_x_16:
[----:B------:R-:W-:-:S05]  /*19e0*/  IMAD.U32 R4, RZ, RZ, UR44 ;  /* 0x0000002cff047e24 */ /* 0x000fca000f8e00ff */
[----:B------:R-:W-:Y:S01]  /*19f0*/  ISETP.GE.AND P2, PT, R4, 0x1, PT ;  /* 0x000000010400780c */ /* 0x000fe20003f46270 */
[----:B-1----:R-:W-:-:S12]  /*1a00*/  @P1 BRA `(.L_x_17) ;  /* 0x0000000000081947 */ /* 0x002fd80003800000 */
[----:B------:R-:W1:Y:S02]  /*1a10*/  SYNCS.PHASECHK.TRANS64.TRYWAIT P1, [R3+URZ], R0 ;  /* 0x00000000030075a7 */ /* 0x000e64000802017f */
[----:B-1----:R-:W-:Y:S05]  /*1a20*/  @!P1 BRA `(.L_x_18) ;  /* 0x0000004c00249947 */ /* 0x002fea0003800000 */
.L_x_17:
[----:B------:R-:W-:Y:S05]  /*1a30*/  WARPSYNC.ALL ;  /* 0x0000000000007948 */ /* 0x000fea0003800000 */
[----:B------:R-:W-:Y:S01]  /*1a40*/  UIADD3 UR4, UR45, 0x2d380, URZ ;  /* 0x0002d3802d047890 */ /* 0x000fe2000fffe03f */
[----:B------:R-:W-:Y:S01]  /*1a50*/  WARPGROUP.ARRIVE ;  /* 0x00000000000079c5 */ /* 0x000fe20000000000 */
[----:B------:R-:W-:Y:S01]  /*1a60*/  UMOV UR5, 0xc0000010 ;  /* 0xc000001000057882 */ /* 0x000fe20000000000 */
[----:B------:R-:W-:Y:S01]  /*1a70*/  UMOV UR7, 0xc0000010 ;  /* 0xc000001000077882 */ /* 0x000fe20000000000 */
[----:B------:R-:W-:-:S04]  /*1a80*/  USHF.R.U32.HI UR4, URZ, 0x4, UR4 ;  /* 0x000000043f047899 */ /* 0x000fc80008011604 */
[----:B------:R-:W-:-:S04]  /*1a90*/  ULOP3.LUT UR4, UR4, 0x3fff, URZ, 0xc0, !UPT ;  /* 0x00003fff04047892 */ /* 0x000fc8000f8ec03f */
[----:B------:R-:W-:Y:S02]  /*1aa0*/  ULOP3.LUT UR10, UR4, 0x10000, URZ, 0xfc, !UPT ;  /* 0x00010000040a7892 */ /* 0x000fe4000f8efc3f */
[----:B------:R-:W-:Y:S02]  /*1ab0*/  ULEA UR4, UR41, UR46, 0x8 ;  /* 0x0000002e29047291 */ /* 0x000fe4000f8e403f */
[----:B------:R-:W-:-:S09]  /*1ac0*/  ULEA UR6, UR41, UR10, 0x6 ;  /* 0x0000000a29067291 */ /* 0x000fd2000f8e303f */
[----:B------:R-:W-:Y:S03]  /*1ad0*/  HGMMA.64x32x16.F32.BF16 R24, gdesc[UR4], RZ, !UPT, gsb0 ;  /* 0x00600000041879f0 */ /* 0x000fe6000c0018ff */
[----:B------:R-:W-:Y:S02]  /*1ae0*/  WARPGROUP.DEPBAR.LE gsb0, 0x0 ;  /* 0x00008000000079c5 */ /* 0x000fe40000010000 */
[----:B------:R-:W-:Y:S05]  /*1af0*/  @!P2 BRA `(.L_x_19) ;  /* 0x0000000000b4a947 */ /* 0x000fea0003800000 */
[----:B------:R-:W-:Y:S01]  /*1b00*/  UIADD3 UR4, UR41, 0x1, URZ ;  /* 0x0000000129047890 */ /* 0x000fe2000fffe03f */
[----:B01----:R-:W-:Y:S01]  /*1b10*/  IMAD.U32 R0, RZ, RZ, UR44 ;  /* 0x0000002cff007e24 */ /* 0x003fe2000f8e00ff */
[----:B------:R-:W-:Y:S02]  /*1b20*/  UMOV UR9, UR41 ;  /* 0x0000002900097c82 */ /* 0x000fe40008000000 */
[----:B------:R-:W-:-:S04]  /*1b30*/  UISETP.NE.AND UP0, UPT, UR4, 0x2d, UPT ;  /* 0x0000002d0400788c */ /* 0x000fc8000bf05270 */
[----:B------:R-:W-:Y:S02]  /*1b40*/  USEL UR5, URZ, 0x1, UP0 ;  /* 0x000000013f057887 */ /* 0x000fe40008000000 */
[----:B------:R-:W-:Y:S02]  /*1b50*/  USEL UR8, UR4, URZ, UP0 ;  /* 0x0000003f04087287 */ /* 0x000fe40008000000 */
[----:B------:R-:W-:-:S06]  /*1b60*/  ULOP3.LUT UR5, UR40, UR5, URZ, 0x3c, !UPT ;  /* 0x0000000528057292 */ /* 0x000fcc000f8e3c3f */
[----:B------:R-:W-:-:S07]  /*1b70*/  IMAD.U32 R5, RZ, RZ, UR5 ;  /* 0x00000005ff057e24 */ /* 0x000fce000f8e00ff */
.L_x_26:
[----:B01----:R-:W-:Y:S05]  /*1b80*/  @!P0 BRA `(.L_x_20) ;  /* 0x0000000000048947 */ /* 0x003fea0003800000 */
[----:B------:R-:W-:Y:S01]  /*1b90*/  BPT.TRAP 0x1 ;  /* 0x000000040000795c */ /* 0x000fe20000300000 */
.L_x_20:
[----:B------:R-:W-:Y:S01]  /*1ba0*/  ULEA UR4, UR8, UR45, 0x3 ;  /* 0x0000002d08047291 */ /* 0x000fe2000f8e183f */
[----:B------:R-:W-:-:S08]  /*1bb0*/  SHF.L.U32 R3, R5, 0x1f, RZ ;  /* 0x0000001f05037819 */ /* 0x000fd000000006ff */
[----:B------:R0:W1:Y:S01]  /*1bc0*/  SYNCS.PHASECHK.TRANS64.TRYWAIT P1, [UR4], R3 ;  /* 0x00000003ff0075a7 */ /* 0x0000620008020144 */
[----:B------:R-:W-:Y:S05]  /*1bd0*/  @!P0 BRA `(.L_x_21) ;  /* 0x0000000000048947 */ /* 0x000fea0003800000 */
[----:B------:R-:W-:Y:S01]  /*1be0*/  BPT.TRAP 0x1 ;  /* 0x000000040000795c */ /* 0x000fe20000300000 */
.L_x_21:
[----:B-1----:R-:W-:Y:S05]  /*1bf0*/  @P1 BRA `(.L_x_22) ;  /* 0x0000000000081947 */ /* 0x002fea0003800000 */
[----:B------:R-:W1:Y:S02]  /*1c00*/  SYNCS.PHASECHK.TRANS64.TRYWAIT P1, [UR4], R3 ;  /* 0x00000003ff0075a7 */ /* 0x000e640008020144 */
[----:B-1----:R-:W-:Y:S05]  /*1c10*/  @!P1 BRA `(.L_x_23) ;  /* 0x0000004800bc9947 */ /* 0x002fea0003800000 */
.L_x_22:
[----:B------:R-:W-:Y:S01]  /*1c20*/  ULEA UR4, UR8, UR46, 0x8 ;  /* 0x0000002e08047291 */ /* 0x000fe2000f8e403f */
[----:B------:R-:W-:Y:S01]  /*1c30*/  WARPGROUP.ARRIVE ;  /* 0x00000000000079c5 */ /* 0x000fe20000000000 */
[----:B------:R-:W-:Y:S01]  /*1c40*/  ULEA UR6, UR8, UR10, 0x6 ;  /* 0x0000000a08067291 */ /* 0x000fe2000f8e303f */
[----:B------:R-:W-:Y:S01]  /*1c50*/  UMOV UR5, 0xc0000010 ;  /* 0xc000001000057882 */ /* 0x000fe20000000000 */
[----:B------:R-:W-:-:S07]  /*1c60*/  UMOV UR7, 0xc0000010 ;  /* 0xc000001000077882 */ /* 0x000fce0000000000 */
[----:B------:R-:W-:Y:S03]  /*1c70*/  HGMMA.64x32x16.F32.BF16 R24, gdesc[UR4], R24, gsb0 ;  /* 0x00600000041879f0 */ /* 0x000fe60008001818 */
[----:B------:R-:W-:Y:S02]  /*1c80*/  WARPGROUP.DEPBAR.LE gsb0, 0x0 ;  /* 0x00008000000079c5 */ /* 0x000fe40000010000 */
[----:B------:R-:W-:Y:S05]  /*1c90*/  @!P0 BRA `(.L_x_24) ;  /* 0x0000000000048947 */ /* 0x000fea0003800000 */
[----:B------:R-:W-:Y:S01]  /*1ca0*/  BPT.TRAP 0x1 ;  /* 0x000000040000795c */ /* 0x000fe20000300000 */
.L_x_24:
[----:B------:R-:W-:Y:S01]  /*1cb0*/  ULEA UR4, UR9, UR45, 0x3 ;  /* 0x0000002d09047291 */ /* 0x000fe2000f8e183f */
[----:B------:R-:W-:-:S03]  /*1cc0*/  ISETP.GT.U32.AND P1, PT, R18, 0x1, PT ;  /* 0x000000011200780c */ /* 0x000fc60003f24070 */
[----:B------:R-:W-:-:S04]  /*1cd0*/  UIADD3 UR4, UR4, 0x168, URZ ;  /* 0x0000016804047890 */ /* 0x000fc8000fffe03f */
[----:B------:R-:W-:-:S09]  /*1ce0*/  UPRMT UR4, URZ, 0x654, UR4 ;  /* 0x000006543f047896 */ /* 0x000fd20008000004 */
[----:B------:R-:W-:Y:S01]  /*1cf0*/  SYNCS.ARRIVE.TRANS64.RED.A1T0 RZ, [UR4], RZ ;  /* 0x000000ffffff79a7 */ /* 0x000fe20008100404 */
[----:B------:R-:W-:Y:S05]  /*1d00*/  @P1 BRA `(.L_x_25) ;  /* 0x0000000000041947 */ /* 0x000fea0003800000 */
[----:B------:R-:W-:Y:S01]  /*1d10*/  BPT.TRAP 0x1 ;  /* 0x000000040000795c */ /* 0x000fe20000300000 */
.L_x_25:
[----:B------:R-:W-:Y:S01]  /*1d20*/  UIADD3 UR8, UR8, 0x1, URZ ;  /* 0x0000000108087890 */ /* 0x000fe2000fffe03f */
[C---:B------:R-:W-:Y:S01]  /*1d30*/  ISETP.GT.AND P1, PT, R0.reuse, 0x1, PT ;  /* 0x000000010000780c */ /* 0x040fe20003f24270 */
[----:B------:R-:W-:Y:S01]  /*1d40*/  UIADD3 UR9, UR9, 0x1, URZ ;  /* 0x0000000109097890 */ /* 0x000fe2000fffe03f */
[----:B------:R-:W-:Y:S01]  /*1d50*/  VIADD R0, R0, 0xffffffff ;  /* 0xffffffff00007836 */ /* 0x000fe20000000000 */
[----:B------:R-:W-:Y:S02]  /*1d60*/  UISETP.NE.AND UP0, UPT, UR8, 0x2d, UPT ;  /* 0x0000002d0800788c */ /* 0x000fe4000bf05270 */
[----:B------:R-:W-:Y:S02]  /*1d70*/  UISETP.NE.AND UP1, UPT, UR9, 0x2d, UPT ;  /* 0x0000002d0900788c */ /* 0x000fe4000bf25270 */
[----:B------:R-:W-:Y:S02]  /*1d80*/  USEL UR4, URZ, 0x1, UP0 ;  /* 0x000000013f047887 */ /* 0x000fe40008000000 */
[----:B------:R-:W-:-:S02]  /*1d90*/  USEL UR8, UR8, URZ, UP0 ;  /* 0x0000003f08087287 */ /* 0x000fc40008000000 */
[----:B------:R-:W-:Y:S02]  /*1da0*/  USEL UR9, UR9, URZ, UP1 ;  /* 0x0000003f09097287 */ /* 0x000fe40008800000 */
[----:B------:R-:W-:Y:S01]  /*1db0*/  LOP3.LUT R5, R5, UR4, RZ, 0x3c, !PT ;  /* 0x0000000405057c12 */ /* 0x000fe2000f8e3cff */
[----:B------:R-:W-:Y:S09]  /*1dc0*/  @P1 BRA `(.L_x_26) ;  /* 0xfffffffc006c1947 */ /* 0x000ff2000383ffff */
.L_x_19:
[----:B01----:R-:W0:Y:S02]  /*1dd0*/  LDC R0, c[0x0][0x28c] ;  /* 0x0000a300ff007b82 */ /* 0x003e240000000800 */
[----:B0-----:R-:W-:-:S13]  /*1de0*/  ISETP.GE.AND P1, PT, R0, 0x1, PT ;  /* 0x000000010000780c */ /* 0x001fda0003f26270 */
[----:B------:R-:W-:Y:S05]  /*1df0*/  @!P1 BRA `(.L_x_27) ;  /* 0x00000000003c9947 */ /* 0x000fea0003800000 */
[----:B------:R-:W-:Y:S05]  /*1e00*/  @!P0 BRA `(.L_x_28) ;  /* 0x0000000000048947 */ /* 0x000fea0003800000 */
[----:B------:R-:W-:Y:S01]  /*1e10*/  BPT.TRAP 0x1 ;  /* 0x000000040000795c */ /* 0x000fe20000300000 */
.L_x_28:
[----:B------:R-:W-:Y:S01]  /*1e20*/  UIADD3 UR6, UR44, UR41, URZ ;  /* 0x000000292c067290 */ /* 0x000fe2000fffe03f */
[----:B------:R-:W-:-:S03]  /*1e30*/  ISETP.GT.U32.AND P0, PT, R18, 0x1, PT ;  /* 0x000000011200780c */ /* 0x000fc60003f04070 */
[----:B------:R-:W-:-:S04]  /*1e40*/  UIMAD.WIDE.U32 UR4, UR6, 0x6c16c16d, URZ ;  /* 0x6c16c16d060478a5 */ /* 0x000fc8000f8e003f */
[----:B------:R-:W-:-:S04]  /*1e50*/  UIADD3 UR4, UR6, -UR5, URZ ;  /* 0x8000000506047290 */ /* 0x000fc8000fffe03f */
[----:B------:R-:W-:-:S04]  /*1e60*/  ULEA.HI UR4, UR4, UR5, URZ, 0x1f ;  /* 0x0000000504047291 */ /* 0x000fc8000f8ff83f */
[----:B------:R-:W-:-:S04]  /*1e70*/  USHF.R.U32.HI UR4, URZ, 0x5, UR4 ;  /* 0x000000053f047899 */ /* 0x000fc80008011604 */
[----:B------:R-:W-:-:S04]  /*1e80*/  UIMAD UR4, UR4, -0x2d, UR6 ;  /* 0xffffffd3040478a4 */ /* 0x000fc8000f8e0206 */
[----:B------:R-:W-:-:S04]  /*1e90*/  ULEA UR4, UR4, UR45, 0x3 ;  /* 0x0000002d04047291 */ /* 0x000fc8000f8e183f */
[----:B------:R-:W-:-:S04]  /*1ea0*/  UIADD3 UR4, UR4, 0x168, URZ ;  /* 0x0000016804047890 */ /* 0x000fc8000fffe03f */
[----:B------:R-:W-:-:S09]  /*1eb0*/  UPRMT UR4, URZ, 0x654, UR4 ;  /* 0x000006543f047896 */ /* 0x000fd20008000004 */
[----:B------:R-:W-:Y:S01]  /*1ec0*/  SYNCS.ARRIVE.TRANS64.RED.A1T0 RZ, [UR4], RZ ;  /* 0x000000ffffff79a7 */ /* 0x000fe20008100404 */
[----:B------:R-:W-:Y:S05]  /*1ed0*/  @P0 BRA `(.L_x_27) ;  /* 0x0000000000040947 */ /* 0x000fea0003800000 */
[----:B------:R-:W-:Y:S01]  /*1ee0*/  BPT.TRAP 0x1 ;  /* 0x000000040000795c */ /* 0x000fe20000300000 */
.L_x_27:
[----:B------:R-:W-:Y:S01]  /*1ef0*/  UISETP.GE.U32.AND UP1, UPT, UR43, 0x2d, UPT ;  /* 0x0000002d2b00788c */ /* 0x000fe2000bf26070 */
[----:B------:R-:W-:Y:S01]  /*1f00*/  IMAD.SHL.U32 R50, R50, 0x20, RZ ;  /* 0x0000002032327824 */ /* 0x000fe200078e00ff */
[----:B------:R-:W-:Y:S01]  /*1f10*/  UIADD3 UR41, UR43, UR41, URZ ;  /* 0x000000292b297290 */ /* 0x000fe2000fffe03f */
[----:B------:R-:W-:Y:S01]  /*1f20*/  SHF.R.S32.HI R11, RZ, 0x1f, R51 ;  /* 0x0000001fff0b7819 */ /* 0x000fe20000011433 */
[----:B------:R-:W-:Y:S01]  /*1f30*/  ULDC UR10, c[0x0][0x288] ;  /* 0x0000a200000a7ab9 */ /* 0x000fe20000000800 */
[----:B------:R-:W-:Y:S01]  /*1f40*/  IMAD.SHL.U32 R6, R53, 0x80, RZ ;  /* 0x0000008035067824 */ /* 0x000fe200078e00ff */
[C---:B------:R-:W-:Y:S01]  /*1f50*/  LOP3.LUT R8, R50.reuse, 0x6, R45, 0xf8, !PT ;  /* 0x0000000632087812 */ /* 0x040fe200078ef82d */
[----:B------:R-:W-:Y:S01]  /*1f60*/  UISETP.GT.U32.AND UP0, UPT, UR41, 0x2c, UPT ;  /* 0x0000002c2900788c */ /* 0x000fe2000bf04070 */
[----:B------:R-:W-:Y:S01]  /*1f70*/  ISETP.GE.AND P0, PT, R50, UR10, PT ;  /* 0x0000000a32007c0c */ /* 0x000fe2000bf06270 */
[----:B------:R-:W-:Y:S01]  /*1f80*/  ULDC.64 UR6, c[0x0][0x5d0] ;  /* 0x0001740000067ab9 */ /* 0x000fe20000000a00 */
[----:B------:R-:W-:Y:S01]  /*1f90*/  ULDC UR11, c[0x0][0x284] ;  /* 0x0000a100000b7ab9 */ /* 0x000fe20000000800 */
[----:B------:R-:W-:Y:S01]  /*1fa0*/  @UP1 UIMAD.WIDE.U32 UR4, UR41, 0x6c16c16d, URZ ;  /* 0x6c16c16d290418a5 */ /* 0x000fe2000f8e003f */
[----:B------:R-:W-:Y:S01]  /*1fb0*/  SHF.R.S32.HI R9, RZ, 0x1f, R8 ;  /* 0x0000001fff097819 */ /* 0x000fe20000011408 */
[----:B------:R-:W-:Y:S01]  /*1fc0*/  IMAD R0, R11, UR6, RZ ;  /* 0x000000060b007c24 */ /* 0x000fe2000f8e02ff */
[----:B------:R-:W-:Y:S01]  /*1fd0*/  UISETP.LT.U32.AND UP0, UPT, UR43, 0x2d, UP0 ;  /* 0x0000002d2b00788c */ /* 0x000fe20008701070 */
[----:B------:R-:W-:Y:S01]  /*1fe0*/  ISETP.GE.OR P0, PT, R6, UR11, P0 ;  /* 0x0000000b06007c0c */ /* 0x000fe20008706670 */
[----:B------:R-:W-:Y:S01]  /*1ff0*/  @UP1 UIADD3 UR4, UR41, -UR5, URZ ;  /* 0x8000000529041290 */ /* 0x000fe2000fffe03f */
[C---:B------:R-:W-:Y:S01]  /*2000*/  IMAD R3, R51.reuse, UR7, R0 ;  /* 0x0000000733037c24 */ /* 0x040fe2000f8e0200 */
[----:B------:R-:W-:Y:S01]  /*2010*/  ULDC.64 UR8, c[0x0][0x5c8] ;  /* 0x0001720000087ab9 */ /* 0x000fe20000000a00 */
[----:B------:R-:W-:Y:S01]  /*2020*/  IMAD.WIDE.U32 R4, R51, UR6, R8 ;  /* 0x0000000633047c25 */ /* 0x000fe2000f8e0008 */
[----:B------:R-:W-:-:S02]  /*2030*/  USEL UR6, URZ, 0x1, !UP0 ;  /* 0x000000013f067887 */ /* 0x000fc4000c000000 */
[----:B------:R-:W-:Y:S01]  /*2040*/  @UP1 ULEA.HI UR4, UR4, UR5, URZ, 0x1f ;  /* 0x0000000504041291 */ /* 0x000fe2000f8ff83f */
[----:B------:R-:W-:Y:S01]  /*2050*/  IMAD.WIDE R14, R53, 0x80, R22 ;  /* 0x00000080350e7825 */ /* 0x000fe200078e0216 */
[----:B------:R-:W-:Y:S02]  /*2060*/  ULOP3.LUT UR40, UR40, UR6, URZ, 0x3c, !UPT ;  /* 0x0000000628287292 */ /* 0x000fe4000f8e3c3f */
[----:B------:R-:W-:Y:S01]  /*2070*/  @UP1 USHF.R.U32.HI UR4, URZ, 0x5, UR4 ;  /* 0x000000053f041899 */ /* 0x000fe20008011604 */
[----:B------:R-:W-:Y:S02]  /*2080*/  IMAD.IADD R5, R5, 0x1, R3 ;  /* 0x0000000105057824 */ /* 0x000fe400078e0203 */
[----:B------:R-:W-:Y:S01]  /*2090*/  IMAD R3, R15, UR8, RZ ;  /* 0x000000080f037c24 */ /* 0x000fe2000f8e02ff */
[----:B------:R-:W-:Y:S01]  /*20a0*/  @UP1 ULOP3.LUT UR40, UR40, 0x1, UR4, 0x78, !UPT ;  /* 0x0000000128281892 */ /* 0x000fe2000f8e7804 */
[----:B------:R-:W-:-:S04]  /*20b0*/  IMAD.WIDE.U32 R20, R14, UR8, R4 ;  /* 0x000000080e147c25 */ /* 0x000fc8000f8e0004 */
[----:B------:R-:W-:Y:S02]  /*20c0*/  IMAD R7, R14, UR9, R3 ;  /* 0x000000090e077c24 */ /* 0x000fe4000f8e0203 */
[----:B------:R-:W-:Y:S01]  /*20d0*/  IMAD.MOV.U32 R0, RZ, RZ, -0x1 ;  /* 0xffffffffff007424 */ /* 0x000fe200078e00ff */
[----:B------:R-:W-:Y:S06]  /*20e0*/  @P0 BRA `(.L_x_29) ;  /* 0x0000001000940947 */ /* 0x000fec0003800000 */
[----:B-----5:R-:W-:Y:S01]  /*20f0*/  FSETP.NEU.AND P1, PT, R40, RZ, PT ;  /* 0x000000ff2800720b */ /* 0x020fe20003f2d000 */
[----:B------:R-:W-:Y:S01]  /*2100*/  IMAD.IADD R50, R41, 0x1, -R50 ;  /* 0x0000000129327824 */ /* 0x000fe200078e0a32 */
[----:B------:R-:W-:Y:S01]  /*2110*/  BSSY B0, `(.L_x_29) ;  /* 0x0000122000007945 */ /* 0x000fe20003800000 */
[----:B------:R-:W-:Y:S02]  /*2120*/  IMAD.IADD R3, R49, 0x1, -R6 ;  /* 0x0000000131037824 */ /* 0x000fe400078e0a06 */
[----:B------:R-:W-:Y:S01]  /*2130*/  IMAD.IADD R63, R21, 0x1, R7 ;  /* 0x00000001153f7824 */ /* 0x000fe200078e0207 */
[----:B------:R-:W-:-:S04]  /*2140*/  ISETP.GT.AND P0, PT, R50, RZ, PT ;  /* 0x000000ff3200720c */ /* 0x000fc80003f04270 */
[----:B------:R-:W-:-:S03]  /*2150*/  ISETP.GT.AND P3, PT, R3, RZ, P0 ;  /* 0x000000ff0300720c */ /* 0x000fc60000764270 */
[----:B------:R-:W-:Y:S10]  /*2160*/  @!P1 BRA `(.L_x_30) ;  /* 0x0000000c00389947 */ /* 0x000ff40003800000 */
[----:B------:R-:W0:Y:S01]  /*2170*/  LDC.64 R56, c[0x0][0x5b8] ;  /* 0x00016e00ff387b82 */ /* 0x000e220000000a00 */
[----:B------:R-:W-:-:S07]  /*2180*/  ULDC.64 UR4, c[0x0][0x5c0] ;  /* 0x0001700000047ab9 */ /* 0x000fce0000000a00 */
[----:B------:R-:W1:Y:S08]  /*2190*/  LDC.64 R58, c[0x0][0x5b0] ;  /* 0x00016c00ff3a7b82 */ /* 0x000e700000000a00 */
[----:B------:R-:W2:Y:S01]  /*21a0*/  LDC.64 R60, c[0x0][0x5a8] ;  /* 0x00016a00ff3c7b82 */ /* 0x000ea20000000a00 */
[-C--:B0-----:R-:W-:Y:S02]  /*21b0*/  IMAD R4, R11, R56.reuse, RZ ;  /* 0x000000380b047224 */ /* 0x081fe400078e02ff */
[----:B------:R-:W-:-:S04]  /*21c0*/  IMAD.WIDE.U32 R52, R51, R56, R8 ;  /* 0x0000003833347225 */ /* 0x000fc800078e0008 */
[----:B------:R-:W-:Y:S02]  /*21d0*/  IMAD R55, R51, R57, R4 ;  /* 0x0000003933377224 */ /* 0x000fe400078e0204 */
[-C--:B-1----:R-:W-:Y:S02]  /*21e0*/  IMAD R4, R15, R58.reuse, RZ ;  /* 0x0000003a0f047224 */ /* 0x082fe400078e02ff */
[----:B------:R-:W-:Y:S02]  /*21f0*/  IMAD.IADD R11, R53, 0x1, R55 ;  /* 0x00000001350b7824 */ /* 0x000fe400078e0237 */
[----:B------:R-:W-:Y:S02]  /*2200*/  IMAD.MOV.U32 R10, RZ, RZ, R52 ;  /* 0x000000ffff0a7224 */ /* 0x000fe400078e0034 */
[C---:B------:R-:W-:Y:S02]  /*2210*/  IMAD R57, R14.reuse, R59, R4 ;  /* 0x0000003b0e397224 */ /* 0x040fe400078e0204 */
[----:B------:R-:W-:-:S04]  /*2220*/  IMAD.WIDE.U32 R4, R14, R58, R10 ;  /* 0x0000003a0e047225 */ /* 0x000fc800078e000a */
[----:B------:R-:W-:Y:S01]  /*2230*/  IMAD.IADD R5, R5, 0x1, R57 ;  /* 0x0000000105057824 */ /* 0x000fe200078e0239 */
[----:B--2---:R-:W-:-:S04]  /*2240*/  LEA R6, P1, R4, R60, 0x1 ;  /* 0x0000003c04067211 */ /* 0x004fc800078208ff */
[----:B------:R-:W-:-:S05]  /*2250*/  LEA.HI.X R7, R4, R61, R5, 0x1, P1 ;  /* 0x0000003d04077211 */ /* 0x000fca00008f0c05 */
[----:B------:R0:W2:Y:S01]  /*2260*/  @P3 LDG.E.LTC128B.U16 R21, desc[UR38][R6.64] ;  /* 0x0000002606153981 */ /* 0x0000a2000c1e1520 */
[----:B------:R-:W-:Y:S01]  /*2270*/  LEA R4, P1, R20, UR4, 0x1 ;  /* 0x0000000414047c11 */ /* 0x000fe2000f8208ff */
[----:B------:R-:W-:Y:S01]  /*2280*/  IMAD.WIDE.U32 R12, R14, R58, R8 ;  /* 0x0000003a0e0c7225 */ /* 0x000fe200078e0008 */
[----:B------:R-:W-:Y:S03]  /*2290*/  BSSY B1, `(.L_x_31) ;  /* 0x0000012000017945 */ /* 0x000fe60003800000 */
[----:B------:R-:W-:Y:S02]  /*22a0*/  IMAD.IADD R13, R57, 0x1, R13 ;  /* 0x00000001390d7824 */ /* 0x000fe400078e020d */
[----:B------:R-:W-:-:S04]  /*22b0*/  IMAD.WIDE.U32 R12, R51, R56, R12 ;  /* 0x00000038330c7225 */ /* 0x000fc800078e000c */
[----:B0-----:R-:W-:Y:S01]  /*22c0*/  IMAD.IADD R7, R55, 0x1, R13 ;  /* 0x0000000137077824 */ /* 0x001fe200078e020d */
[----:B------:R-:W-:Y:S02]  /*22d0*/  LEA R6, P4, R12, R60, 0x1 ;  /* 0x0000003c0c067211 */ /* 0x000fe400078808ff */
[----:B------:R-:W-:Y:S02]  /*22e0*/  SHF.L.U64.HI R13, R58, 0x3, R59 ;  /* 0x000000033a0d7819 */ /* 0x000fe4000001023b */
[----:B------:R-:W-:Y:S01]  /*22f0*/  LEA.HI.X R7, R12, R61, R7, 0x1, P4 ;  /* 0x0000003d0c077211 */ /* 0x000fe200020f0c07 */
[----:B------:R-:W-:Y:S02]  /*2300*/  IMAD.SHL.U32 R12, R58, 0x8, RZ ;  /* 0x000000083a0c7824 */ /* 0x000fe400078e00ff */
[----:B--2---:R-:W-:-:S04]  /*2310*/  IMAD.U32 R5, R21, 0x10000, RZ ;  /* 0x0001000015057824 */ /* 0x004fc800078e00ff */
[----:B------:R-:W-:-:S04]  /*2320*/  FMUL R5, R5, R40 ;  /* 0x0000002805057220 */ /* 0x000fc80000400000 */
[----:B------:R-:W-:Y:S01]  /*2330*/  FFMA R24, R24, R19, R5 ;  /* 0x0000001318187223 */ /* 0x000fe20000000005 */
[----:B------:R-:W-:Y:S02]  /*2340*/  LEA.HI.X R5, R20, UR5, R63, 0x1, P1 ;  /* 0x0000000514057c11 */ /* 0x000fe400088f0c3f */
[----:B------:R-:W-:Y:S02]  /*2350*/  ISETP.GT.AND P1, PT, R50, 0x1, PT ;  /* 0x000000013200780c */ /* 0x000fe40003f24270 */
[----:B------:R-:W-:Y:S02]  /*2360*/  F2FP.BF16.F32.PACK_AB R24, RZ, R24 ;  /* 0x00000018ff18723e */ /* 0x000fe400000010ff */
[----:B------:R-:W-:-:S03]  /*2370*/  ISETP.GT.AND P2, PT, R3, RZ, P1 ;  /* 0x000000ff0300720c */ /* 0x000fc60000f44270 */
[----:B------:R0:W-:Y:S10]  /*2380*/  @P3 STG.E.U16 desc[UR38][R4.64], R24 ;  /* 0x0000001804003986 */ /* 0x0001f4000c101526 */
[----:B------:R-:W-:Y:S05]  /*2390*/  @!P2 BRA `(.L_x_32) ;  /* 0x000000000004a947 */ /* 0x000fea0003800000 */
[----:B------:R1:W5:Y:S02]  /*23a0*/  LDG.E.LTC128B.U16 R21, desc[UR38][R6.64+0x2] ;  /* 0x0000022606157981 */ /* 0x000364000c1e1520 */
.L_x_32:
[----:B------:R-:W-:Y:S05]  /*23b0*/  BSYNC B1 ;  /* 0x0000000000017941 */ /* 0x000fea0003800000 */
.L_x_31:
[----:B-----5:R-:W-:Y:S01]  /*23c0*/  IMAD.U32 R53, R21, 0x10000, RZ ;  /* 0x0001000015357824 */ /* 0x020fe200078e00ff */
[----:B------:R-:W-:Y:S01]  /*23d0*/  ISETP.GT.AND P0, PT, R3, 0x8, P0 ;  /* 0x000000080300780c */ /* 0x000fe20000704270 */
[----:B------:R-:W-:-:S04]  /*23e0*/  IMAD.WIDE.U32 R14, R14, R58, R12 ;  /* 0x0000003a0e0e7225 */ /* 0x000fc800078e000c */
[----:B------:R-:W-:Y:S01]  /*23f0*/  FMUL R10, R53, R40 ;  /* 0x00000028350a7220 */ /* 0x000fe20000400000 */
[----:B------:R-:W-:Y:S01]  /*2400*/  IMAD.IADD R57, R57, 0x1, R15 ;  /* 0x0000000139397824 */ /* 0x000fe200078e020f */
[----:B------:R-:W-:Y:S02]  /*2410*/  IADD3 R52, P3, R52, R14, RZ ;  /* 0x0000000e34347210 */ /* 0x000fe40007f7e0ff */
[----:B------:R-:W-:-:S03]  /*2420*/  FFMA R10, R25, R19, R10 ;  /* 0x00000013190a7223 */ /* 0x000fc6000000000a */
[----:B------:R-:W-:Y:S02]  /*2430*/  IMAD.X R11, R57, 0x1, R11, P3 ;  /* 0x00000001390b7824 */ /* 0x000fe400018e060b */
[----:B------:R-:W-:Y:S02]  /*2440*/  F2FP.BF16.F32.PACK_AB R10, RZ, R10 ;  /* 0x0000000aff0a723e */ /* 0x000fe400000010ff */
[----:B------:R-:W-:Y:S02]  /*2450*/  LEA R12, P3, R52, R60, 0x1 ;  /* 0x0000003c340c7211 */ /* 0x000fe400078608ff */
[----:B------:R-:W-:Y:S02]  /*2460*/  PRMT R15, R10, 0x7610, R15 ;  /* 0x000076100a0f7816 */ /* 0x000fe4000000000f */
[----:B------:R-:W-:-:S03]  /*2470*/  LEA.HI.X R13, R52, R61, R11, 0x1, P3 ;  /* 0x0000003d340d7211 */ /* 0x000fc600018f0c0b */
[----:B------:R2:W-:Y:S04]  /*2480*/  @P2 STG.E.U16 desc[UR38][R4.64+0x2], R15 ;  /* 0x0000020f04002986 */ /* 0x0005e8000c101526 */
[----:B------:R-:W3:Y:S01]  /*2490*/  @P0 LDG.E.LTC128B.U16 R21, desc[UR38][R12.64] ;  /* 0x000000260c150981 */ /* 0x000ee2000c1e1520 */
[----:B------:R-:W-:Y:S01]  /*24a0*/  IADD3 R14, P2, R8, R14, RZ ;  /* 0x0000000e080e7210 */ /* 0x000fe20007f5e0ff */
[----:B------:R-:W-:Y:S01]  /*24b0*/  BSSY B1, `(.L_x_33) ;  /* 0x0000011000017945 */ /* 0x000fe20003800000 */
[C---:B------:R-:W-:Y:S02]  /*24c0*/  SHF.L.U64.HI R25, R42.reuse, 0x1, R43 ;  /* 0x000000012a197819 */ /* 0x040fe4000001022b */
[----:B------:R-:W-:Y:S01]  /*24d0*/  ISETP.GT.AND P1, PT, R3, 0x8, P1 ;  /* 0x000000080300780c */ /* 0x000fe20000f24270 */
[----:B--2---:R-:W-:Y:S01]  /*24e0*/  IMAD.X R15, R9, 0x1, R57, P2 ;  /* 0x00000001090f7824 */ /* 0x004fe200010e0639 */
[----:B------:R-:W-:Y:S01]  /*24f0*/  LEA R10, P2, R42, R4, 0x1 ;  /* 0x000000042a0a7211 */ /* 0x000fe200078408ff */
[----:B------:R-:W-:-:S04]  /*2500*/  IMAD.WIDE.U32 R14, R51, R56, R14 ;  /* 0x00000038330e7225 */ /* 0x000fc800078e000e */
[----:B------:R-:W-:Y:S01]  /*2510*/  IMAD.IADD R9, R55, 0x1, R15 ;  /* 0x0000000137097824 */ /* 0x000fe200078e020f */
[----:B------:R-:W-:-:S04]  /*2520*/  LEA R8, P3, R14, R60, 0x1 ;  /* 0x0000003c0e087211 */ /* 0x000fc800078608ff */
[----:B------:R-:W-:Y:S01]  /*2530*/  LEA.HI.X R9, R14, R61, R9, 0x1, P3 ;  /* 0x0000003d0e097211 */ /* 0x000fe200018f0c09 */
[----:B---3--:R-:W-:-:S04]  /*2540*/  IMAD.U32 R11, R21, 0x10000, RZ ;  /* 0x00010000150b7824 */ /* 0x008fc800078e00ff */
[----:B------:R-:W-:-:S04]  /*2550*/  FMUL R11, R11, R40 ;  /* 0x000000280b0b7220 */ /* 0x000fc80000400000 */
[----:B------:R-:W-:-:S05]  /*2560*/  FFMA R11, R26, R19, R11 ;  /* 0x000000131a0b7223 */ /* 0x000fca000000000b */
[----:B------:R-:W-:Y:S01]  /*2570*/  F2FP.BF16.F32.PACK_AB R12, RZ, R11 ;  /* 0x0000000bff0c723e */ /* 0x000fe200000010ff */
[----:B------:R-:W-:-:S05]  /*2580*/  IMAD.X R11, R25, 0x1, R5, P2 ;  /* 0x00000001190b7824 */ /* 0x000fca00010e0605 */
[----:B------:R2:W-:Y:S01]  /*2590*/  @P0 STG.E.U16 desc[UR38][R10.64], R12 ;  /* 0x0000000c0a000986 */ /* 0x0005e2000c101526 */
[----:B------:R-:W-:Y:S05]  /*25a0*/  @!P1 BRA `(.L_x_34) ;  /* 0x0000000000049947 */ /* 0x000fea0003800000 */
[----:B------:R3:W5:Y:S02]  /*25b0*/  LDG.E.LTC128B.U16 R21, desc[UR38][R8.64+0x2] ;  /* 0x0000022608157981 */ /* 0x000764000c1e1520 */
.L_x_34:
[----:B------:R-:W-:Y:S05]  /*25c0*/  BSYNC B1 ;  /* 0x0000000000017941 */ /* 0x000fea0003800000 */
.L_x_33:
[----:B-----5:R-:W-:Y:S01]  /*25d0*/  IMAD.U32 R13, R21, 0x10000, RZ ;  /* 0x00010000150d7824 */ /* 0x020fe200078e00ff */
[----:B------:R-:W-:Y:S01]  /*25e0*/  ISETP.GT.AND P0, PT, R50, 0x8, PT ;  /* 0x000000083200780c */ /* 0x000fe20003f04270 */
[----:B------:R-:W-:Y:S02]  /*25f0*/  BSSY B1, `(.L_x_35) ;  /* 0x0000008000017945 */ /* 0x000fe40003800000 */
[----:B--2---:R-:W-:Y:S01]  /*2600*/  FMUL R12, R13, R40 ;  /* 0x000000280d0c7220 */ /* 0x004fe20000400000 */
[----:B------:R-:W-:-:S03]  /*2610*/  ISETP.GT.AND P2, PT, R3, RZ, P0 ;  /* 0x000000ff0300720c */ /* 0x000fc60000744270 */
[----:B------:R-:W-:-:S05]  /*2620*/  FFMA R12, R27, R19, R12 ;  /* 0x000000131b0c7223 */ /* 0x000fca000000000c */
[----:B------:R-:W-:-:S05]  /*2630*/  F2FP.BF16.F32.PACK_AB R12, RZ, R12 ;  /* 0x0000000cff0c723e */ /* 0x000fca00000010ff */
[----:B------:R2:W-:Y:S01]  /*2640*/  @P1 STG.E.U16 desc[UR38][R10.64+0x2], R12 ;  /* 0x0000020c0a001986 */ /* 0x0005e2000c101526 */
[----:B------:R-:W-:Y:S05]  /*2650*/  @!P2 BRA `(.L_x_36) ;  /* 0x000000000004a947 */ /* 0x000fea0003800000 */
[----:B------:R4:W5:Y:S02]  /*2660*/  LDG.E.LTC128B.U16 R21, desc[UR38][R6.64+0x10] ;  /* 0x0000102606157981 */ /* 0x000964000c1e1520 */
.L_x_36:
[----:B------:R-:W-:Y:S05]  /*2670*/  BSYNC B1 ;  /* 0x0000000000017941 */ /* 0x000fea0003800000 */
.L_x_35:
[----:B-----5:R-:W-:Y:S01]  /*2680*/  IMAD.U32 R13, R21, 0x10000, RZ ;  /* 0x00010000150d7824 */ /* 0x020fe200078e00ff */
[----:B------:R-:W-:Y:S01]  /*2690*/  ISETP.GT.AND P1, PT, R50, 0x9, PT ;  /* 0x000000093200780c */ /* 0x000fe20003f24270 */
[----:B------:R-:W-:Y:S02]  /*26a0*/  BSSY B1, `(.L_x_37) ;  /* 0x0000008000017945 */ /* 0x000fe40003800000 */
[----:B------:R-:W-:Y:S01]  /*26b0*/  FMUL R13, R13, R40 ;  /* 0x000000280d0d7220 */ /* 0x000fe20000400000 */
[----:B------:R-:W-:-:S03]  /*26c0*/  ISETP.GT.AND P3, PT, R3, RZ, P1 ;  /* 0x000000ff0300720c */ /* 0x000fc60000f64270 */
[----:B------:R-:W-:-:S05]  /*26d0*/  FFMA R13, R28, R19, R13 ;  /* 0x000000131c0d7223 */ /* 0x000fca000000000d */
[----:B------:R-:W-:-:S05]  /*26e0*/  F2FP.BF16.F32.PACK_AB R13, RZ, R13 ;  /* 0x0000000dff0d723e */ /* 0x000fca00000010ff */
[----:B------:R0:W-:Y:S01]  /*26f0*/  @P2 STG.E.U16 desc[UR38][R4.64+0x10], R13 ;  /* 0x0000100d04002986 */ /* 0x0001e2000c101526 */
[----:B------:R-:W-:Y:S05]  /*2700*/  @!P3 BRA `(.L_x_38) ;  /* 0x000000000004b947 */ /* 0x000fea0003800000 */
[----:B------:R0:W5:Y:S02]  /*2710*/  LDG.E.LTC128B.U16 R21, desc[UR38][R6.64+0x12] ;  /* 0x0000122606157981 */ /* 0x000164000c1e1520 */
.L_x_38:
[----:B------:R-:W-:Y:S05]  /*2720*/  BSYNC B1 ;  /* 0x0000000000017941 */ /* 0x000fea0003800000 */
.L_x_37:
[----:B0----5:R-:W-:Y:S01]  /*2730*/  IMAD.U32 R13, R21, 0x10000, RZ ;  /* 0x00010000150d7824 */ /* 0x021fe200078e00ff */
[----:B------:R-:W-:Y:S01]  /*2740*/  ISETP.GT.AND P0, PT, R3, 0x8, P0 ;  /* 0x000000080300780c */ /* 0x000fe20000704270 */
[----:B------:R-:W-:Y:S02]  /*2750*/  BSSY B1, `(.L_x_39) ;  /* 0x0000007000017945 */ /* 0x000fe40003800000 */
[----:B--2---:R-:W-:-:S04]  /*2760*/  FMUL R12, R13, R40 ;  /* 0x000000280d0c7220 */ /* 0x004fc80000400000 */
[----:B------:R-:W-:-:S05]  /*2770*/  FFMA R12, R29, R19, R12 ;  /* 0x000000131d0c7223 */ /* 0x000fca000000000c */
[----:B------:R-:W-:-:S05]  /*2780*/  F2FP.BF16.F32.PACK_AB R12, RZ, R12 ;  /* 0x0000000cff0c723e */ /* 0x000fca00000010ff */
[----:B------:R0:W-:Y:S01]  /*2790*/  @P3 STG.E.U16 desc[UR38][R4.64+0x12], R12 ;  /* 0x0000120c04003986 */ /* 0x0001e2000c101526 */
[----:B------:R-:W-:Y:S05]  /*27a0*/  @!P0 BRA `(.L_x_40) ;  /* 0x0000000000048947 */ /* 0x000fea0003800000 */
[----:B------:R2:W5:Y:S02]  /*27b0*/  LDG.E.LTC128B.U16 R21, desc[UR38][R8.64+0x10] ;  /* 0x0000102608157981 */ /* 0x000564000c1e1520 */
.L_x_40:
[----:B------:R-:W-:Y:S05]  /*27c0*/  BSYNC B1 ;  /* 0x0000000000017941 */ /* 0x000fea0003800000 */
.L_x_39:
[----:B-----5:R-:W-:Y:S01]  /*27d0*/  IMAD.U32 R13, R21, 0x10000, RZ ;  /* 0x00010000150d7824 */ /* 0x020fe200078e00ff */
[----:B------:R-:W-:Y:S01]  /*27e0*/  ISETP.GT.AND P1, PT, R3, 0x8, P1 ;  /* 0x000000080300780c */ /* 0x000fe20000f24270 */
[----:B------:R-:W-:Y:S02]  /*27f0*/  BSSY B1, `(.L_x_41) ;  /* 0x0000007000017945 */ /* 0x000fe40003800000 */
[----:B------:R-:W-:-:S04]  /*2800*/  FMUL R13, R13, R40 ;  /* 0x000000280d0d7220 */ /* 0x000fc80000400000 */
[----:B------:R-:W-:-:S05]  /*2810*/  FFMA R13, R30, R19, R13 ;  /* 0x000000131e0d7223 */ /* 0x000fca000000000d */
[----:B------:R-:W-:-:S05]  /*2820*/  F2FP.BF16.F32.PACK_AB R13, RZ, R13 ;  /* 0x0000000dff0d723e */ /* 0x000fca00000010ff */
[----:B------:R0:W-:Y:S01]  /*2830*/  @P0 STG.E.U16 desc[UR38][R10.64+0x10], R13 ;  /* 0x0000100d0a000986 */ /* 0x0001e2000c101526 */
[----:B------:R-:W-:Y:S05]  /*2840*/  @!P1 BRA `(.L_x_42) ;  /* 0x0000000000049947 */ /* 0x000fea0003800000 */
[----:B------:R0:W5:Y:S02]  /*2850*/  LDG.E.LTC128B.U16 R21, desc[UR38][R8.64+0x12] ;  /* 0x0000122608157981 */ /* 0x000164000c1e1520 */
.L_x_42:
[----:B------:R-:W-:Y:S05]  /*2860*/  BSYNC B1 ;  /* 0x0000000000017941 */ /* 0x000fea0003800000 */
.L_x_41:
[----:B0----5:R-:W-:Y:S01]  /*2870*/  IMAD.U32 R13, R21, 0x10000, RZ ;  /* 0x00010000150d7824 */ /* 0x021fe200078e00ff */
        /* <DEDUP_REMOVED lines=9> */
.L_x_44:
[----:B------:R-:W-:Y:S05]  /*2910*/  BSYNC B1 ;  /* 0x0000000000017941 */ /* 0x000fea0003800000 */
.L_x_43:
        /* <DEDUP_REMOVED lines=10> */
.L_x_46:
[----:B------:R-:W-:Y:S05]  /*29c0*/  BSYNC B1 ;  /* 0x0000000000017941 */ /* 0x000fea0003800000 */
.L_x_45:
[----:B0----5:R-:W-:Y:S01]  /*29d0*/  IMAD.U32 R13, R21, 0x10000, RZ ;  /* 0x00010000150d7824 */ /* 0x021fe200078e00ff */
        /* <DEDUP_REMOVED lines=8> */
.L_x_48:
[----:B------:R-:W-:Y:S05]  /*2a60*/  BSYNC B1 ;  /* 0x0000000000017941 */ /* 0x000fea0003800000 */
.L_x_47:
        /* <DEDUP_REMOVED lines=9> */
.L_x_50:
[----:B------:R-:W-:Y:S05]  /*2b00*/  BSYNC B1 ;  /* 0x0000000000017941 */ /* 0x000fea0003800000 */
.L_x_49:
        /* <DEDUP_REMOVED lines=10> */
.L_x_52:
[----:B------:R-:W-:Y:S05]  /*2bb0*/  BSYNC B1 ;  /* 0x0000000000017941 */ /* 0x000fea0003800000 */
.L_x_51:
        /* <DEDUP_REMOVED lines=10> */
.L_x_54:
[----:B------:R-:W-:Y:S05]  /*2c60*/  BSYNC B1 ;  /* 0x0000000000017941 */ /* 0x000fea0003800000 */
.L_x_53:
[----:B01--45:R-:W-:Y:S01]  /*2c70*/  IMAD.U32 R7, R21, 0x10000, RZ ;  /* 0x0001000015077824 */ /* 0x033fe200078e00ff */
        /* <DEDUP_REMOVED lines=8> */
.L_x_56:
[----:B------:R-:W-:Y:S05]  /*2d00*/  BSYNC B1 ;  /* 0x0000000000017941 */ /* 0x000fea0003800000 */
.L_x_55:
[----:B0----5:R-:W-:Y:S01]  /*2d10*/  IMAD.U32 R5, R21, 0x10000, RZ ;  /* 0x0001000015057824 */ /* 0x021fe200078e00ff */
[----:B------:R-:W-:Y:S01]  /*2d20*/  ISETP.GT.AND P1, PT, R3, 0x8, P1 ;  /* 0x000000080300780c */ /* 0x000fe20000f24270 */
[----:B------:R-:W-:Y:S01]  /*2d30*/  @P0 IMAD.MOV.U32 R4, RZ, RZ, R10 ;  /* 0x000000ffff040224 */ /* 0x000fe200078e000a */
[----:B------:R-:W-:Y:S01]  /*2d40*/  BSSY B1, `(.L_x_57) ;  /* 0x0000009000017945 */ /* 0x000fe20003800000 */
[----:B------:R-:W-:-:S04]  /*2d50*/  FMUL R5, R5, R40 ;  /* 0x0000002805057220 */ /* 0x000fc80000400000 */
[----:B------:R-:W-:-:S05]  /*2d60*/  FFMA R5, R38, R19, R5 ;  /* 0x0000001326057223 */ /* 0x000fca0000000005 */
[----:B------:R-:W-:-:S04]  /*2d70*/  F2FP.BF16.F32.PACK_AB R5, RZ, R5 ;  /* 0x00000005ff05723e */ /* 0x000fc800000010ff */
[----:B------:R-:W-:Y:S01]  /*2d80*/  PRMT R6, R5, 0x7610, R6 ;  /* 0x0000761005067816 */ /* 0x000fe20000000006 */
[----:B------:R-:W-:-:S05]  /*2d90*/  @P0 IMAD.MOV.U32 R5, RZ, RZ, R11 ;  /* 0x000000ffff050224 */ /* 0x000fca00078e000b */
[----:B------:R0:W-:Y:S01]  /*2da0*/  @P0 STG.E.U16 desc[UR38][R4.64+0x30], R6 ;  /* 0x0000300604000986 */ /* 0x0001e2000c101526 */
[----:B------:R-:W-:Y:S05]  /*2db0*/  @!P1 BRA `(.L_x_58) ;  /* 0x0000000000049947 */ /* 0x000fea0003800000 */
[----:B------:R4:W5:Y:S02]  /*2dc0*/  LDG.E.LTC128B.U16 R21, desc[UR38][R8.64+0x32] ;  /* 0x0000322608157981 */ /* 0x000964000c1e1520 */
.L_x_58:
[----:B------:R-:W-:Y:S05]  /*2dd0*/  BSYNC B1 ;  /* 0x0000000000017941 */ /* 0x000fea0003800000 */
.L_x_57:
[----:B------:R-:W-:Y:S05]  /*2de0*/  @!P1 BRA `(.L_x_59) ;  /* 0x0000000400509947 */ /* 0x000fea0003800000 */
[----:B-----5:R-:W-:-:S04]  /*2df0*/  IMAD.U32 R21, R21, 0x10000, RZ ;  /* 0x0001000015157824 */ /* 0x020fc800078e00ff */
[----:B0-----:R-:W-:-:S04]  /*2e00*/  FMUL R4, R21, R40 ;  /* 0x0000002815047220 */ /* 0x001fc80000400000 */
[----:B------:R-:W-:-:S05]  /*2e10*/  FFMA R4, R39, R19, R4 ;  /* 0x0000001327047223 */ /* 0x000fca0000000004 */
[----:B------:R-:W-:-:S05]  /*2e20*/  F2FP.BF16.F32.PACK_AB R4, RZ, R4 ;  /* 0x00000004ff04723e */ /* 0x000fca00000010ff */
[----:B------:R0:W-:Y:S01]  /*2e30*/  STG.E.U16 desc[UR38][R10.64+0x32], R4 ;  /* 0x000032040a007986 */ /* 0x0001e2000c101526 */
[----:B------:R-:W-:Y:S05]  /*2e40*/  BRA `(.L_x_59) ;  /* 0x0000000400387947 */ /* 0x000fea0003800000 */
.L_x_30:
[----:B------:R-:W-:Y:S01]  /*2e50*/  ISETP.GT.AND P2, PT, R50, 0x1, PT ;  /* 0x000000013200780c */ /* 0x000fe20003f44270 */
[----:B------:R-:W-:Y:S01]  /*2e60*/  ULDC.64 UR4, c[0x0][0x5c0] ;  /* 0x0001700000047ab9 */ /* 0x000fe20000000a00 */
[-C--:B------:R-:W-:Y:S01]  /*2e70*/  FMUL R24, R24, R19.reuse ;  /* 0x0000001318187220 */ /* 0x080fe20000400000 */
[----:B------:R-:W-:Y:S01]  /*2e80*/  LEA R4, P4, R20, UR4, 0x1 ;  /* 0x0000000414047c11 */ /* 0x000fe2000f8808ff */
[-C--:B------:R-:W-:Y:S01]  /*2e90*/  FMUL R25, R25, R19.reuse ;  /* 0x0000001319197220 */ /* 0x080fe20000400000 */
[----:B------:R-:W-:Y:S01]  /*2ea0*/  ISETP.GT.AND P1, PT, R3, RZ, P2 ;  /* 0x000000ff0300720c */ /* 0x000fe20001724270 */
[-C--:B------:R-:W-:Y:S01]  /*2eb0*/  FMUL R26, R26, R19.reuse ;  /* 0x000000131a1a7220 */ /* 0x080fe20000400000 */
[----:B------:R-:W-:Y:S01]  /*2ec0*/  F2FP.BF16.F32.PACK_AB R24, RZ, R24 ;  /* 0x00000018ff18723e */ /* 0x000fe200000010ff */
[-C--:B------:R-:W-:Y:S01]  /*2ed0*/  FMUL R27, R27, R19.reuse ;  /* 0x000000131b1b7220 */ /* 0x080fe20000400000 */
[----:B------:R-:W-:Y:S01]  /*2ee0*/  LEA.HI.X R5, R20, UR5, R63, 0x1, P4 ;  /* 0x0000000514057c11 */ /* 0x000fe2000a0f0c3f */
[-C--:B------:R-:W-:Y:S01]  /*2ef0*/  FMUL R28, R28, R19.reuse ;  /* 0x000000131c1c7220 */ /* 0x080fe20000400000 */
[----:B------:R-:W-:Y:S01]  /*2f00*/  ISETP.GT.AND P4, PT, R50, 0x8, PT ;  /* 0x000000083200780c */ /* 0x000fe20003f84270 */
[-C--:B------:R-:W-:Y:S01]  /*2f10*/  FMUL R29, R29, R19.reuse ;  /* 0x000000131d1d7220 */ /* 0x080fe20000400000 */
[C---:B------:R-:W-:Y:S01]  /*2f20*/  ISETP.GT.AND P0, PT, R3.reuse, 0x8, P0 ;  /* 0x000000080300780c */ /* 0x040fe20000704270 */
[----:B------:R-:W-:Y:S01]  /*2f30*/  @P3 STG.E.U16 desc[UR38][R4.64], R24 ;  /* 0x0000001804003986 */ /* 0x000fe2000c101526 */
[----:B------:R-:W-:Y:S01]  /*2f40*/  ISETP.GT.AND P2, PT, R3, 0x8, P2 ;  /* 0x000000080300780c */ /* 0x000fe20001744270 */
[----:B------:R-:W-:Y:S01]  /*2f50*/  FMUL R30, R30, R19 ;  /* 0x000000131e1e7220 */ /* 0x000fe20000400000 */
[----:B------:R-:W-:Y:S01]  /*2f60*/  F2FP.BF16.F32.PACK_AB R25, RZ, R25 ;  /* 0x00000019ff19723e */ /* 0x000fe200000010ff */
[-C--:B------:R-:W-:Y:S01]  /*2f70*/  FMUL R31, R31, R19.reuse ;  /* 0x000000131f1f7220 */ /* 0x080fe20000400000 */
[----:B------:R-:W-:Y:S01]  /*2f80*/  ISETP.GT.AND P5, PT, R3, RZ, P4 ;  /* 0x000000ff0300720c */ /* 0x000fe200027a4270 */
[-C--:B------:R-:W-:Y:S01]  /*2f90*/  FMUL R32, R32, R19.reuse ;  /* 0x0000001320207220 */ /* 0x080fe20000400000 */
[C---:B------:R-:W-:Y:S01]  /*2fa0*/  SHF.L.U64.HI R7, R42.reuse, 0x1, R43 ;  /* 0x000000012a077819 */ /* 0x040fe2000001022b */
[----:B------:R-:W-:Y:S01]  /*2fb0*/  @P1 STG.E.U16 desc[UR38][R4.64+0x2], R25 ;  /* 0x0000021904001986 */ /* 0x000fe2000c101526 */
[----:B------:R-:W-:Y:S01]  /*2fc0*/  LEA R6, P3, R42, R4, 0x1 ;  /* 0x000000042a067211 */ /* 0x000fe200078608ff */
[-C--:B------:R-:W-:Y:S01]  /*2fd0*/  FMUL R33, R33, R19.reuse ;  /* 0x0000001321217220 */ /* 0x080fe20000400000 */
[----:B------:R-:W-:Y:S01]  /*2fe0*/  F2FP.BF16.F32.PACK_AB R26, RZ, R26 ;  /* 0x0000001aff1a723e */ /* 0x000fe200000010ff */
[----:B------:R-:W-:Y:S01]  /*2ff0*/  FMUL R34, R34, R19 ;  /* 0x0000001322227220 */ /* 0x000fe20000400000 */
[----:B------:R-:W-:Y:S01]  /*3000*/  ISETP.GT.AND P1, PT, R50, 0x9, PT ;  /* 0x000000093200780c */ /* 0x000fe20003f24270 */
[----:B------:R-:W-:Y:S01]  /*3010*/  IMAD.X R7, R7, 0x1, R5, P3 ;  /* 0x0000000107077824 */ /* 0x000fe200018e0605 */
[----:B------:R-:W-:Y:S01]  /*3020*/  F2FP.BF16.F32.PACK_AB R27, RZ, R27 ;  /* 0x0000001bff1b723e */ /* 0x000fe200000010ff */
[-C--:B------:R-:W-:Y:S01]  /*3030*/  FMUL R35, R35, R19.reuse ;  /* 0x0000001323237220 */ /* 0x080fe20000400000 */
[----:B------:R-:W-:Y:S01]  /*3040*/  F2FP.BF16.F32.PACK_AB R28, RZ, R28 ;  /* 0x0000001cff1c723e */ /* 0x000fe200000010ff */
[-C--:B------:R-:W-:Y:S01]  /*3050*/  FMUL R36, R36, R19.reuse ;  /* 0x0000001324247220 */ /* 0x080fe20000400000 */
[C---:B------:R-:W-:Y:S01]  /*3060*/  ISETP.GT.AND P3, PT, R3.reuse, RZ, P1 ;  /* 0x000000ff0300720c */ /* 0x040fe20000f64270 */
[----:B------:R-:W-:Y:S01]  /*3070*/  @P0 STG.E.U16 desc[UR38][R6.64], R26 ;  /* 0x0000001a06000986 */ /* 0x000fe2000c101526 */
[----:B------:R-:W-:Y:S01]  /*3080*/  ISETP.GT.AND P4, PT, R3, 0x8, P4 ;  /* 0x000000080300780c */ /* 0x000fe20002784270 */
[----:B------:R-:W-:Y:S01]  /*3090*/  FMUL R37, R37, R19 ;  /* 0x0000001325257220 */ /* 0x000fe20000400000 */
[----:B------:R-:W-:Y:S01]  /*30a0*/  F2FP.BF16.F32.PACK_AB R29, RZ, R29 ;  /* 0x0000001dff1d723e */ /* 0x000fe200000010ff */
[----:B------:R-:W-:Y:S01]  /*30b0*/  @P2 STG.E.U16 desc[UR38][R6.64+0x2], R27 ;  /* 0x0000021b06002986 */ /* 0x000fe2000c101526 */
[----:B------:R-:W-:Y:S01]  /*30c0*/  F2FP.BF16.F32.PACK_AB R30, RZ, R30 ;  /* 0x0000001eff1e723e */ /* 0x000fe200000010ff */
[----:B------:R-:W-:Y:S01]  /*30d0*/  FMUL R38, R38, R19 ;  /* 0x0000001326267220 */ /* 0x000fe20000400000 */
[----:B------:R-:W-:Y:S01]  /*30e0*/  F2FP.BF16.F32.PACK_AB R31, RZ, R31 ;  /* 0x0000001fff1f723e */ /* 0x000fe200000010ff */
[----:B------:R-:W-:Y:S01]  /*30f0*/  @P5 STG.E.U16 desc[UR38][R4.64+0x10], R28 ;  /* 0x0000101c04005986 */ /* 0x000fe2000c101526 */
[----:B------:R-:W-:Y:S01]  /*3100*/  ISETP.GT.AND P5, PT, R3, 0x8, P1 ;  /* 0x000000080300780c */ /* 0x000fe20000fa4270 */
[----:B------:R-:W-:Y:S01]  /*3110*/  FMUL R39, R39, R19 ;  /* 0x0000001327277220 */ /* 0x000fe20000400000 */
[C---:B------:R-:W-:Y:S01]  /*3120*/  ISETP.GT.AND P2, PT, R50.reuse, 0x11, PT ;  /* 0x000000113200780c */ /* 0x040fe20003f44270 */
[----:B------:R-:W-:Y:S01]  /*3130*/  @P3 STG.E.U16 desc[UR38][R4.64+0x12], R29 ;  /* 0x0000121d04003986 */ /* 0x000fe2000c101526 */
[----:B------:R-:W-:-:S02]  /*3140*/  ISETP.GT.AND P3, PT, R50, 0x10, PT ;  /* 0x000000103200780c */ /* 0x000fc40003f64270 */
[----:B------:R-:W-:Y:S01]  /*3150*/  F2FP.BF16.F32.PACK_AB R32, RZ, R32 ;  /* 0x00000020ff20723e */ /* 0x000fe200000010ff */
[----:B------:R-:W-:Y:S01]  /*3160*/  @P4 STG.E.U16 desc[UR38][R6.64+0x10], R30 ;  /* 0x0000101e06004986 */ /* 0x000fe2000c101526 */
[C---:B------:R-:W-:Y:S02]  /*3170*/  ISETP.GT.AND P4, PT, R3.reuse, RZ, P2 ;  /* 0x000000ff0300720c */ /* 0x040fe40001784270 */
[----:B------:R-:W-:Y:S02]  /*3180*/  F2FP.BF16.F32.PACK_AB R33, RZ, R33 ;  /* 0x00000021ff21723e */ /* 0x000fe400000010ff */
[C---:B------:R-:W-:Y:S01]  /*3190*/  ISETP.GT.AND P1, PT, R50.reuse, 0x18, PT ;  /* 0x000000183200780c */ /* 0x040fe20003f24270 */
[----:B------:R-:W-:Y:S01]  /*31a0*/  @P5 STG.E.U16 desc[UR38][R6.64+0x12], R31 ;  /* 0x0000121f06005986 */ /* 0x000fe2000c101526 */
[----:B------:R-:W-:Y:S02]  /*31b0*/  ISETP.GT.AND P5, PT, R3, RZ, P3 ;  /* 0x000000ff0300720c */ /* 0x000fe40001fa4270 */
[----:B------:R-:W-:-:S02]  /*31c0*/  ISETP.GT.AND P0, PT, R50, 0x19, PT ;  /* 0x000000193200780c */ /* 0x000fc40003f04270 */
[C---:B------:R-:W-:Y:S02]  /*31d0*/  ISETP.GT.AND P3, PT, R3.reuse, 0x8, P3 ;  /* 0x000000080300780c */ /* 0x040fe40001f64270 */
[C---:B------:R-:W-:Y:S02]  /*31e0*/  ISETP.GT.AND P2, PT, R3.reuse, 0x8, P2 ;  /* 0x000000080300780c */ /* 0x040fe40001744270 */
[----:B------:R-:W-:Y:S02]  /*31f0*/  F2FP.BF16.F32.PACK_AB R34, RZ, R34 ;  /* 0x00000022ff22723e */ /* 0x000fe400000010ff */
[----:B------:R-:W-:Y:S02]  /*3200*/  F2FP.BF16.F32.PACK_AB R35, RZ, R35 ;  /* 0x00000023ff23723e */ /* 0x000fe400000010ff */
[----:B------:R-:W-:Y:S01]  /*3210*/  F2FP.BF16.F32.PACK_AB R36, RZ, R36 ;  /* 0x00000024ff24723e */ /* 0x000fe200000010ff */
[----:B------:R-:W-:Y:S01]  /*3220*/  @P5 STG.E.U16 desc[UR38][R4.64+0x20], R32 ;  /* 0x0000202004005986 */ /* 0x000fe2000c101526 */
[----:B------:R-:W-:-:S02]  /*3230*/  ISETP.GT.AND P5, PT, R3, RZ, P0 ;  /* 0x000000ff0300720c */ /* 0x000fc400007a4270 */
[C---:B------:R-:W-:Y:S01]  /*3240*/  ISETP.GT.AND P0, PT, R3.reuse, 0x8, P0 ;  /* 0x000000080300780c */ /* 0x040fe20000704270 */
[----:B------:R-:W-:Y:S01]  /*3250*/  @P4 STG.E.U16 desc[UR38][R4.64+0x22], R33 ;  /* 0x0000222104004986 */ /* 0x000fe2000c101526 */
[C---:B------:R-:W-:Y:S02]  /*3260*/  ISETP.GT.AND P4, PT, R3.reuse, RZ, P1 ;  /* 0x000000ff0300720c */ /* 0x040fe40000f84270 */
[----:B------:R-:W-:Y:S01]  /*3270*/  ISETP.GT.AND P1, PT, R3, 0x8, P1 ;  /* 0x000000080300780c */ /* 0x000fe20000f24270 */
[----:B------:R-:W-:Y:S01]  /*3280*/  @P3 STG.E.U16 desc[UR38][R6.64+0x20], R34 ;  /* 0x0000202206003986 */ /* 0x000fe2000c101526 */
[----:B------:R-:W-:Y:S02]  /*3290*/  F2FP.BF16.F32.PACK_AB R37, RZ, R37 ;  /* 0x00000025ff25723e */ /* 0x000fe400000010ff */
[----:B------:R-:W-:Y:S01]  /*32a0*/  F2FP.BF16.F32.PACK_AB R38, RZ, R38 ;  /* 0x00000026ff26723e */ /* 0x000fe200000010ff */
[----:B------:R-:W-:Y:S01]  /*32b0*/  @P2 STG.E.U16 desc[UR38][R6.64+0x22], R35 ;  /* 0x0000222306002986 */ /* 0x000fe2000c101526 */
[----:B------:R-:W-:-:S05]  /*32c0*/  F2FP.BF16.F32.PACK_AB R39, RZ, R39 ;  /* 0x00000027ff27723e */ /* 0x000fca00000010ff */
[----:B------:R-:W-:Y:S04]  /*32d0*/  @P4 STG.E.U16 desc[UR38][R4.64+0x30], R36 ;  /* 0x0000302404004986 */ /* 0x000fe8000c101526 */
[----:B------:R0:W-:Y:S02]  /*32e0*/  @P5 STG.E.U16 desc[UR38][R4.64+0x32], R37 ;  /* 0x0000322504005986 */ /* 0x0001e4000c101526 */
[----:B0-----:R-:W-:Y:S02]  /*32f0*/  @P1 IMAD.MOV.U32 R4, RZ, RZ, R6 ;  /* 0x000000ffff041224 */ /* 0x001fe400078e0006 */
[----:B------:R-:W-:-:S05]  /*3300*/  @P1 IMAD.MOV.U32 R5, RZ, RZ, R7 ;  /* 0x000000ffff051224 */ /* 0x000fca00078e0007 */
[----:B------:R0:W-:Y:S04]  /*3310*/  @P1 STG.E.U16 desc[UR38][R4.64+0x30], R38 ;  /* 0x0000302604001986 */ /* 0x0001e8000c101526 */
[----:B------:R0:W-:Y:S02]  /*3320*/  @P0 STG.E.U16 desc[UR38][R6.64+0x32], R39 ;  /* 0x0000322706000986 */ /* 0x0001e4000c101526 */
.L_x_59:
[----:B------:R-:W-:Y:S05]  /*3330*/  BSYNC B0 ;  /* 0x0000000000007941 */ /* 0x000fea0003800000 */
.L_x_29:
[----:B------:R-:W-:Y:S01]  /*3340*/  IADD3 R2, P0, R2, UR36, RZ ;  /* 0x0000002402027c10 */ /* 0x000fe2000ff1e0ff */
[----:B------:R-:W-:Y:S01]  /*3350*/  ULDC.64 UR4, c[0x0][0x650] ;  /* 0x0001940000047ab9 */ /* 0x000fe20000000a00 */
[----:B------:R-:W-:Y:S01]  /*3360*/  PRMT R3, RZ, 0x7610, R3 ;  /* 0x00007610ff037816 */ /* 0x000fe20000000003 */
[----:B------:R-:W-:Y:S01]  /*3370*/  IMAD.MOV.U32 R50, RZ, RZ, -0x1 ;  /* 0xffffffffff327424 */ /* 0x000fe200078e00ff */
[----:B------:R-:W-:Y:S01]  /*3380*/  IADD3.X R17, R17, UR42, RZ, P0, !PT ;  /* 0x0000002a11117c10 */ /* 0x000fe200087fe4ff */
[----:B------:R-:W-:Y:S01]  /*3390*/  IMAD.MOV.U32 R51, RZ, RZ, -0x1 ;  /* 0xffffffffff337424 */ /* 0x000fe200078e00ff */
[----:B------:R-:W-:-:S04]  /*33a0*/  ISETP.GE.U32.AND P0, PT, R2, UR4, PT ;  /* 0x0000000402007c0c */ /* 0x000fc8000bf06070 */
[----:B------:R-:W-:-:S13]  /*33b0*/  ISETP.GE.U32.AND.EX P0, PT, R17, UR5, PT, P0 ;  /* 0x0000000511007c0c */ /* 0x000fda000bf06100 */
[----:B------:R-:W-:Y:S05]  /*33c0*/  @P0 BRA `(.L_x_60) ;  /* 0x0000000400500947 */ /* 0x000fea0003800000 */
[----:B0-----:R-:W0:Y:S01]  /*33d0*/  LDC.64 R10, c[0x0][0x628] ;  /* 0x00018a00ff0a7b82 */ /* 0x001e220000000a00 */
[----:B------:R-:W0:Y:S01]  /*33e0*/  S2R R12, SR_CTAID.X ;  /* 0x00000000000c7919 */ /* 0x000e220000002500 */
[----:B-1234-:R-:W-:Y:S02]  /*33f0*/  IMAD.MOV.U32 R8, RZ, RZ, R2 ;  /* 0x000000ffff087224 */ /* 0x01efe400078e0002 */
[----:B------:R-:W-:Y:S01]  /*3400*/  IMAD.MOV.U32 R9, RZ, RZ, R17 ;  /* 0x000000ffff097224 */ /* 0x000fe200078e0011 */
[----:B------:R-:W1:Y:S03]  /*3410*/  S2R R20, SR_CTAID.Y ;  /* 0x0000000000147919 */ /* 0x000e660000002600 */
[----:B------:R-:W2:Y:S08]  /*3420*/  LDC R0, c[0x0][0x630] ;  /* 0x00018c00ff007b82 */ /* 0x000eb00000000800 */
[----:B------:R-:W3:Y:S01]  /*3430*/  LDC.64 R14, c[0x0][0x620] ;  /* 0x00018800ff0e7b82 */ /* 0x000ee20000000a00 */
[----:B0-----:R-:W-:-:S04]  /*3440*/  ISETP.NE.U32.AND P0, PT, R10, RZ, PT ;  /* 0x000000ff0a00720c */ /* 0x001fc80003f05070 */
[----:B------:R-:W-:-:S13]  /*3450*/  ISETP.NE.AND.EX P0, PT, R11, RZ, PT, P0 ;  /* 0x000000ff0b00720c */ /* 0x000fda0003f05300 */
[----:B-123--:R-:W-:Y:S05]  /*3460*/  @!P0 BRA `(.L_x_61) ;  /* 0x0000000000288947 */ /* 0x00efea0003800000 */
        /* <DEDUP_REMOVED lines=10> */
.L_x_61:
[-CC-:B------:R-:W-:Y:S01]  /*3510*/  SHF.R.U64 R51, R8, R0.reuse, R9.reuse ;  /* 0x0000000008337219 */ /* 0x180fe20000001209 */
[----:B------:R-:W0:Y:S01]  /*3520*/  LDC.64 R26, c[0x0][0x640] ;  /* 0x00019000ff1a7b82 */ /* 0x000e220000000a00 */
[----:B------:R-:W-:Y:S01]  /*3530*/  SHF.R.U32.HI R0, RZ, R0, R9 ;  /* 0x00000000ff007219 */ /* 0x000fe20000011609 */
[----:B------:R-:W-:Y:S01]  /*3540*/  ULDC UR4, c[0x0][0x150] ;  /* 0x0000540000047ab9 */ /* 0x000fe20000000800 */
[----:B------:R-:W-:Y:S02]  /*3550*/  IADD3 R7, P0, RZ, -R51, RZ ;  /* 0x80000033ff077210 */ /* 0x000fe40007f1e0ff */
[----:B------:R-:W-:-:S03]  /*3560*/  I2FP.F32.U32 R8, R12 ;  /* 0x0000000c00087245 */ /* 0x000fc60000201000 */
[----:B------:R-:W1:Y:S01]  /*3570*/  LDC R6, c[0x0][0x618] ;  /* 0x00018600ff067b82 */ /* 0x000e620000000800 */
[----:B------:R-:W-:Y:S02]  /*3580*/  IMAD.X R3, RZ, RZ, ~R0, P0 ;  /* 0x000000ffff037224 */ /* 0x000fe400000e0e00 */
[----:B------:R-:W-:Y:S01]  /*3590*/  FMUL R8, R8, UR4 ;  /* 0x0000000408087c20 */ /* 0x000fe20008400000 */
[----:B------:R-:W-:Y:S01]  /*35a0*/  ULDC UR4, c[0x0][0x154] ;  /* 0x0000550000047ab9 */ /* 0x000fe20000000800 */
[-C--:B------:R-:W-:Y:S02]  /*35b0*/  IMAD R0, R3, R14.reuse, RZ ;  /* 0x0000000e03007224 */ /* 0x080fe400078e02ff */
[----:B------:R-:W-:Y:S01]  /*35c0*/  IMAD.MOV.U32 R3, RZ, RZ, R17 ;  /* 0x000000ffff037224 */ /* 0x000fe200078e0011 */
[----:B------:R-:W2:Y:S01]  /*35d0*/  LDC R24, c[0x0][0x608] ;  /* 0x00018200ff187b82 */ /* 0x000ea20000000800 */
[----:B------:R-:W3:Y:S01]  /*35e0*/  F2I.U32.TRUNC.NTZ R8, R8 ;  /* 0x0000000800087305 */ /* 0x000ee2000020f000 */
[----:B------:R-:W-:-:S04]  /*35f0*/  IMAD.WIDE.U32 R4, R7, R14, R2 ;  /* 0x0000000e07047225 */ /* 0x000fc800078e0002 */
[----:B------:R-:W-:Y:S02]  /*3600*/  IMAD R3, R7, R15, R0 ;  /* 0x0000000f07037224 */ /* 0x000fe400078e0200 */
[----:B------:R-:W4:Y:S01]  /*3610*/  LDC R9, c[0x0][0x658] ;  /* 0x00019600ff097b82 */ /* 0x000f220000000800 */
[----:B------:R-:W-:Y:S01]  /*3620*/  I2FP.F32.U32 R0, R20 ;  /* 0x0000001400007245 */ /* 0x000fe20000201000 */
[----:B------:R-:W-:Y:S01]  /*3630*/  IMAD.IADD R3, R5, 0x1, R3 ;  /* 0x0000000105037824 */ /* 0x000fe200078e0203 */
[----:B0-----:R-:W-:-:S05]  /*3640*/  ISETP.NE.U32.AND P0, PT, R26, RZ, PT ;  /* 0x000000ff1a00720c */ /* 0x001fca0003f05070 */
[----:B------:R-:W0:Y:S01]  /*3650*/  LDC R7, c[0x0][0x144] ;  /* 0x00005100ff077b82 */ /* 0x000e220000000800 */
[-CC-:B-1----:R-:W-:Y:S01]  /*3660*/  SHF.R.U64 R10, R4, R6.reuse, R3.reuse ;  /* 0x00000006040a7219 */ /* 0x182fe20000001203 */
[----:B---3--:R-:W-:Y:S01]  /*3670*/  IMAD.MOV R8, RZ, RZ, -R8 ;  /* 0x000000ffff087224 */ /* 0x008fe200078e0a08 */
[----:B------:R-:W-:Y:S01]  /*3680*/  SHF.R.U32.HI R3, RZ, R6, R3 ;  /* 0x00000006ff037219 */ /* 0x000fe20000011603 */
[----:B------:R-:W-:Y:S01]  /*3690*/  FMUL R6, R0, UR4 ;  /* 0x0000000400067c20 */ /* 0x000fe20008400000 */
[----:B------:R-:W-:-:S03]  /*36a0*/  ISETP.NE.AND.EX P0, PT, R27, RZ, PT, P0 ;  /* 0x000000ff1b00720c */ /* 0x000fc60003f05300 */
[----:B-----5:R-:W1:Y:S01]  /*36b0*/  LDC R21, c[0x0][0x148] ;  /* 0x00005200ff157b82 */ /* 0x020e620000000800 */
[----:B------:R3:W0:Y:S01]  /*36c0*/  F2I.U32.TRUNC.NTZ R14, R6 ;  /* 0x00000006000e7305 */ /* 0x000622000020f000 */
[-CC-:B--2---:R-:W-:Y:S02]  /*36d0*/  SHF.R.U64 R13, R10, R24.reuse, R3.reuse ;  /* 0x000000180a0d7219 */ /* 0x184fe40000001203 */
[----:B------:R-:W-:-:S04]  /*36e0*/  SHF.R.U32.HI R0, RZ, R24, R3 ;  /* 0x00000018ff007219 */ /* 0x000fc80000011603 */
[----:B------:R-:W2:Y:S01]  /*36f0*/  LDC R28, c[0x0][0x648] ;  /* 0x00019200ff1c7b82 */ /* 0x000ea20000000800 */
[-CC-:B----4-:R-:W-:Y:S02]  /*3700*/  SHF.R.U64 R15, R13, R9.reuse, R0.reuse ;  /* 0x000000090d0f7219 */ /* 0x190fe40000001200 */
[----:B------:R-:W-:-:S03]  /*3710*/  SHF.R.U32.HI R5, RZ, R9, R0 ;  /* 0x00000009ff057219 */ /* 0x000fc60000011600 */
[----:B------:R-:W-:Y:S02]  /*3720*/  IMAD.MOV.U32 R4, RZ, RZ, R15 ;  /* 0x000000ffff047224 */ /* 0x000fe400078e000f */
[----:B------:R-:W4:Y:S01]  /*3730*/  LDC R29, c[0x0][0x638] ;  /* 0x00018e00ff1d7b82 */ /* 0x000f220000000800 */
[----:B0-----:R-:W-:-:S07]  /*3740*/  IMAD R25, R7, R8, R12 ;  /* 0x0000000807197224 */ /* 0x001fce00078e020c */
[----:B------:R-:W0:Y:S08]  /*3750*/  LDC R30, c[0x0][0x610] ;  /* 0x00018400ff1e7b82 */ /* 0x000e300000000800 */
        /* <DEDUP_REMOVED lines=12> */
.L_x_62:
[----:B------:R-:W-:Y:S01]  /*3820*/  ISETP.NE.AND P0, PT, R16, 0x1, PT ;  /* 0x000000011000780c */ /* 0x000fe20003f05270 */
[----:B------:R-:W-:Y:S01]  /*3830*/  IMAD.MOV R14, RZ, RZ, -R14 ;  /* 0x000000ffff0e7224 */ /* 0x000fe200078e0a0e */
[----:B--2---:R-:W-:Y:S02]  /*3840*/  SHF.R.U64 R0, R4, R28, R5 ;  /* 0x0000001c04007219 */ /* 0x004fe40000001205 */
[----:B------:R-:W-:Y:S02]  /*3850*/  LOP3.LUT R3, R13, R48, RZ, 0xc0, !PT ;  /* 0x000000300d037212 */ /* 0x000fe400078ec0ff */
[----:B------:R-:W-:Y:S01]  /*3860*/  LOP3.LUT R10, R10, R47, RZ, 0xc0, !PT ;  /* 0x0000002f0a0a7212 */ /* 0x000fe200078ec0ff */
[----:B------:R-:W-:Y:S02]  /*3870*/  IMAD.MOV R4, RZ, RZ, -R0 ;  /* 0x000000ffff047224 */ /* 0x000fe400078e0a00 */
[----:B------:R-:W-:Y:S02]  /*3880*/  IMAD R0, R44, R0, R3 ;  /* 0x000000002c007224 */ /* 0x000fe400078e0203 */
[----:B----4-:R-:W-:-:S02]  /*3890*/  IMAD R3, R4, R29, R15 ;  /* 0x0000001d04037224 */ /* 0x010fc400078e020f */
[----:B------:R-:W-:Y:S02]  /*38a0*/  @P0 IMAD R25, R21, R14, R20 ;  /* 0x0000000e15190224 */ /* 0x000fe400078e0214 */
[----:B0-----:R-:W-:Y:S02]  /*38b0*/  IMAD R5, R3, R31, R10 ;  /* 0x0000001f03057224 */ /* 0x001fe400078e020a */
[----:B------:R-:W-:Y:S02]  /*38c0*/  IMAD R0, R0, R30, R25 ;  /* 0x0000001e00007224 */ /* 0x000fe400078e0219 */
[----:B------:R-:W-:-:S03]  /*38d0*/  IMAD.MOV.U32 R4, RZ, RZ, 0x1 ;  /* 0x00000001ff047424 */ /* 0x000fc600078e00ff */
[----:B------:R-:W-:Y:S02]  /*38e0*/  SEL R50, R5, R0, !P0 ;  /* 0x0000000005327207 */ /* 0x000fe40004000000 */
[----:B------:R-:W-:Y:S02]  /*38f0*/  PRMT R3, R4, 0x7610, R3 ;  /* 0x0000761004037816 */ /* 0x000fe40000000003 */
[----:B------:R-:W-:-:S07]  /*3900*/  SEL R0, R0, R5, !P0 ;  /* 0x0000000500007207 */ /* 0x000fce0004000000 */
.L_x_60:
[----:B------:R-:W-:Y:S01]  /*3910*/  UIMAD.WIDE.U32 UR4, UR41, 0x6c16c16d, URZ ;  /* 0x6c16c16d290478a5 */ /* 0x000fe2000f8e003f */
[----:B------:R-:W-:Y:S01]  /*3920*/  LOP3.LUT P0, RZ, R3, 0xff, RZ, 0xc0, !PT ;  /* 0x000000ff03ff7812 */ /* 0x000fe2000780c0ff */
[----:B------:R-:W-:Y:S02]  /*3930*/  IMAD.MOV.U32 R53, RZ, RZ, R0 ;  /* 0x000000ffff357224 */ /* 0x000fe400078e0000 */
[----:B------:R-:W-:-:S04]  /*3940*/  UIADD3 UR4, UR41, -UR5, URZ ;  /* 0x8000000529047290 */ /* 0x000fc8000fffe03f */
[----:B------:R-:W-:-:S04]  /*3950*/  ULEA.HI UR4, UR4, UR5, URZ, 0x1f ;  /* 0x0000000504047291 */ /* 0x000fc8000f8ff83f */
[----:B------:R-:W-:-:S04]  /*3960*/  USHF.R.U32.HI UR4, URZ, 0x5, UR4 ;  /* 0x000000053f047899 */ /* 0x000fc80008011604 */
[----:B------:R-:W-:Y:S01]  /*3970*/  UIMAD UR41, UR4, -0x2d, UR41 ;  /* 0xffffffd3042978a4 */ /* 0x000fe2000f8e0229 */
[----:B------:R-:W-:Y:S11]  /*3980*/  @P0 BRA `(.L_x_63) ;  /* 0xffffffdc006c0947 */ /* 0x000ff6000383ffff */
[----:B------:R-:W-:Y:S05]  /*3990*/  EXIT ;  /* 0x000000000000794d */ /* 0x000fea0003800000 */
.L_x_4:
        /* <DEDUP_REMOVED lines=26> */
.L_x_65:
[--C-:B------:R-:W-:Y:S01]  /*3b40*/  SHF.R.U64 R14, R12, R20, R13.reuse ;  /* 0x000000140c0e7219 */ /* 0x100fe2000000120d */
[----:B------:R-:W0:Y:S01]  /*3b50*/  LDC R24, c[0x0][0x618] ;  /* 0x00018600ff187b82 */ /* 0x000e220000000800 */
[----:B------:R-:W-:Y:S01]  /*3b60*/  I2FP.F32.U32 R10, R6 ;  /* 0x00000006000a7245 */ /* 0x000fe20000201000 */
[----:B------:R-:W-:Y:S01]  /*3b70*/  ULDC UR4, c[0x0][0x150] ;  /* 0x0000540000047ab9 */ /* 0x000fe20000000800 */
[----:B------:R-:W-:Y:S01]  /*3b80*/  SHF.R.U32.HI R7, RZ, R20, R13 ;  /* 0x00000014ff077219 */ /* 0x000fe2000001160d */
[----:B------:R-:W-:Y:S01]  /*3b90*/  IMAD.MOV.U32 R8, RZ, RZ, R2 ;  /* 0x000000ffff087224 */ /* 0x000fe200078e0002 */
[----:B------:R-:W-:Y:S01]  /*3ba0*/  IADD3 R11, P0, RZ, -R14, RZ ;  /* 0x8000000eff0b7210 */ /* 0x000fe20007f1e0ff */
[----:B------:R-:W-:Y:S01]  /*3bb0*/  FMUL R13, R10, UR4 ;  /* 0x000000040a0d7c20 */ /* 0x000fe20008400000 */
[----:B------:R-:W-:Y:S01]  /*3bc0*/  IMAD.MOV.U32 R9, RZ, RZ, R17 ;  /* 0x000000ffff097224 */ /* 0x000fe200078e0011 */
[----:B------:R-:W1:Y:S01]  /*3bd0*/  LDC.64 R26, c[0x0][0x640] ;  /* 0x00019000ff1a7b82 */ /* 0x000e620000000a00 */
[----:B------:R-:W-:Y:S01]  /*3be0*/  ULDC UR4, c[0x0][0x154] ;  /* 0x0000550000047ab9 */ /* 0x000fe20000000800 */
[----:B------:R-:W-:-:S02]  /*3bf0*/  IMAD.X R7, RZ, RZ, ~R7, P0 ;  /* 0x000000ffff077224 */ /* 0x000fc400000e0e07 */
[----:B------:R-:W2:Y:S01]  /*3c00*/  F2I.U32.TRUNC.NTZ R13, R13 ;  /* 0x0000000d000d7305 */ /* 0x000ea2000020f000 */
[----:B------:R-:W-:-:S03]  /*3c10*/  IMAD.WIDE.U32 R8, R11, R22, R8 ;  /* 0x000000160b087225 */ /* 0x000fc600078e0008 */
[----:B------:R-:W3:Y:S01]  /*3c20*/  LDC R15, c[0x0][0x144] ;  /* 0x00005100ff0f7b82 */ /* 0x000ee20000000800 */
[----:B------:R-:W-:-:S04]  /*3c30*/  IMAD R10, R7, R22, RZ ;  /* 0x00000016070a7224 */ /* 0x000fc800078e02ff */
[----:B------:R-:W-:Y:S02]  /*3c40*/  IMAD R7, R11, R23, R10 ;  /* 0x000000170b077224 */ /* 0x000fe400078e020a */
[----:B------:R-:W-:Y:S01]  /*3c50*/  IMAD.MOV.U32 R10, RZ, RZ, -0x1 ;  /* 0xffffffffff0a7424 */ /* 0x000fe200078e00ff */
[----:B------:R-:W4:Y:S01]  /*3c60*/  LDC R20, c[0x0][0x608] ;  /* 0x00018200ff147b82 */ /* 0x000f220000000800 */
[----:B------:R-:W-:Y:S01]  /*3c70*/  IMAD.IADD R7, R9, 0x1, R7 ;  /* 0x0000000109077824 */ /* 0x000fe200078e0207 */
[----:B------:R-:W-:-:S04]  /*3c80*/  I2FP.F32.U32 R9, R5 ;  /* 0x0000000500097245 */ /* 0x000fc80000201000 */
[-C--:B0-----:R-:W-:Y:S01]  /*3c90*/  SHF.R.U64 R12, R8, R24.reuse, R7 ;  /* 0x00000018080c7219 */ /* 0x081fe20000001207 */
[----:B--2---:R-:W-:Y:S01]  /*3ca0*/  IMAD.MOV R8, RZ, RZ, -R13 ;  /* 0x000000ffff087224 */ /* 0x004fe200078e0a0d */
[----:B------:R-:W0:Y:S01]  /*3cb0*/  LDC R11, c[0x0][0x658] ;  /* 0x00019600ff0b7b82 */ /* 0x000e220000000800 */
[----:B-1----:R-:W-:Y:S01]  /*3cc0*/  ISETP.NE.U32.AND P0, PT, R26, RZ, PT ;  /* 0x000000ff1a00720c */ /* 0x002fe20003f05070 */
[----:B------:R-:W-:Y:S01]  /*3cd0*/  FMUL R9, R9, UR4 ;  /* 0x0000000409097c20 */ /* 0x000fe20008400000 */
[----:B------:R-:W-:Y:S02]  /*3ce0*/  SHF.R.U32.HI R7, RZ, R24, R7 ;  /* 0x00000018ff077219 */ /* 0x000fe40000011607 */
[----:B------:R-:W-:-:S03]  /*3cf0*/  ISETP.NE.AND.EX P0, PT, R27, RZ, PT, P0 ;  /* 0x000000ff1b00720c */ /* 0x000fc60003f05300 */
[----:B------:R-:W1:Y:S01]  /*3d00*/  LDC R22, c[0x0][0x148] ;  /* 0x00005200ff167b82 */ /* 0x000e620000000800 */
[----:B---3--:R-:W-:Y:S02]  /*3d10*/  IMAD R23, R15, R8, R6 ;  /* 0x000000080f177224 */ /* 0x008fe400078e0206 */
[----:B------:R-:W-:-:S05]  /*3d20*/  IMAD.MOV.U32 R8, RZ, RZ, 0x1 ;  /* 0x00000001ff087424 */ /* 0x000fca00078e00ff */
[----:B------:R-:W2:Y:S01]  /*3d30*/  LDC R21, c[0x0][0x600] ;  /* 0x00018000ff157b82 */ /* 0x000ea20000000800 */
[-CC-:B----4-:R-:W-:Y:S02]  /*3d40*/  SHF.R.U64 R15, R12, R20.reuse, R7.reuse ;  /* 0x000000140c0f7219 */ /* 0x190fe40000001207 */
[----:B------:R-:W-:Y:S02]  /*3d50*/  SHF.R.U32.HI R6, RZ, R20, R7 ;  /* 0x00000014ff067219 */ /* 0x000fe40000011607 */
[----:B------:R3:W4:Y:S03]  /*3d60*/  F2I.U32.TRUNC.NTZ R20, R9 ;  /* 0x0000000900147305 */ /* 0x000726000020f000 */
[----:B------:R-:W1:Y:S01]  /*3d70*/  LDC R25, c[0x0][0x648] ;  /* 0x00019200ff197b82 */ /* 0x000e620000000800 */
[-C--:B0-----:R-:W-:Y:S02]  /*3d80*/  SHF.R.U64 R19, R15, R11.reuse, R6 ;  /* 0x0000000b0f137219 */ /* 0x081fe40000001206 */
[----:B------:R-:W-:-:S02]  /*3d90*/  SHF.L.U32 R10, R10, R11, RZ ;  /* 0x0000000b0a0a7219 */ /* 0x000fc400000006ff */
[-C--:B------:R-:W-:Y:S01]  /*3da0*/  SHF.R.U32.HI R7, RZ, R11.reuse, R6 ;  /* 0x0000000bff077219 */ /* 0x080fe20000011606 */
[----:B------:R-:W-:Y:S01]  /*3db0*/  IMAD.MOV.U32 R6, RZ, RZ, R19 ;  /* 0x000000ffff067224 */ /* 0x000fe200078e0013 */
[----:B------:R-:W-:Y:S01]  /*3dc0*/  SHF.L.U32 R24, R8, R11, RZ ;  /* 0x0000000b08187219 */ /* 0x000fe200000006ff */
[----:B------:R-:W0:Y:S01]  /*3dd0*/  LDC R28, c[0x0][0x638] ;  /* 0x00018e00ff1c7b82 */ /* 0x000e220000000800 */
[----:B------:R-:W-:-:S07]  /*3de0*/  LOP3.LUT R30, RZ, R10, RZ, 0x33, !PT ;  /* 0x0000000aff1e7212 */ /* 0x000fce00078e33ff */
[----:B------:R-:W0:Y:S01]  /*3df0*/  LDC R29, c[0x0][0x610] ;  /* 0x00018400ff1d7b82 */ /* 0x000e220000000800 */
[----:B---34-:R-:W-:Y:S05]  /*3e00*/  @!P0 BRA `(.L_x_66) ;  /* 0x0000000000288947 */ /* 0x018fea0003800000 */
[----:B------:R-:W3:Y:S02]  /*3e10*/  LDC R6, c[0x0][0x64c] ;  /* 0x00019300ff067b82 */ /* 0x000ee40000000800 */
[----:B---3--:R-:W-:-:S05]  /*3e20*/  IADD3 R11, P0, R19, R6, RZ ;  /* 0x00000006130b7210 */ /* 0x008fca0007f1e0ff */
        /* <DEDUP_REMOVED lines=8> */
.L_x_66:
[----:B------:R-:W-:Y:S01]  /*3eb0*/  ISETP.NE.AND P0, PT, R16, 0x1, PT ;  /* 0x000000011000780c */ /* 0x000fe20003f05270 */
[----:B--2---:R-:W-:Y:S01]  /*3ec0*/  VIADD R9, R21, 0xffffffff ;  /* 0xffffffff15097836 */ /* 0x004fe20000000000 */
[----:B-1----:R-:W-:Y:S01]  /*3ed0*/  SHF.R.U64 R7, R6, R25, R7 ;  /* 0x0000001906077219 */ /* 0x002fe20000001207 */
[----:B------:R-:W-:Y:S01]  /*3ee0*/  IMAD.MOV R20, RZ, RZ, -R20 ;  /* 0x000000ffff147224 */ /* 0x000fe200078e0a14 */
[----:B------:R-:W-:Y:S02]  /*3ef0*/  LOP3.LUT R6, R15, R30, RZ, 0xc0, !PT ;  /* 0x0000001e0f067212 */ /* 0x000fe400078ec0ff */
[----:B------:R-:W-:Y:S01]  /*3f00*/  LOP3.LUT R12, R12, R9, RZ, 0xc0, !PT ;  /* 0x000000090c0c7212 */ /* 0x000fe200078ec0ff */
[----:B------:R-:W-:Y:S02]  /*3f10*/  IMAD.MOV R8, RZ, RZ, -R7 ;  /* 0x000000ffff087224 */ /* 0x000fe400078e0a07 */
[----:B------:R-:W-:Y:S02]  /*3f20*/  IMAD R6, R24, R7, R6 ;  /* 0x0000000718067224 */ /* 0x000fe400078e0206 */
[----:B------:R-:W-:-:S02]  /*3f30*/  IMAD.MOV.U32 R9, RZ, RZ, 0x1 ;  /* 0x00000001ff097424 */ /* 0x000fc400078e00ff */
[----:B------:R-:W-:Y:S02]  /*3f40*/  @P0 IMAD R23, R22, R20, R5 ;  /* 0x0000001416170224 */ /* 0x000fe400078e0205 */
[----:B0-----:R-:W-:Y:S02]  /*3f50*/  IMAD R5, R8, R28, R19 ;  /* 0x0000001c08057224 */ /* 0x001fe400078e0213 */
[----:B------:R-:W-:Y:S02]  /*3f60*/  IMAD R20, R6, R29, R23 ;  /* 0x0000001d06147224 */ /* 0x000fe400078e0217 */
[----:B------:R-:W-:Y:S02]  /*3f70*/  IMAD R5, R5, R21, R12 ;  /* 0x0000001505057224 */ /* 0x000fe400078e020c */
[----:B------:R-:W-:-:S03]  /*3f80*/  IMAD.MOV.U32 R8, RZ, RZ, R14 ;  /* 0x000000ffff087224 */ /* 0x000fc600078e000e */
[----:B------:R-:W-:Y:S02]  /*3f90*/  SEL R21, R5, R20, !P0 ;  /* 0x0000001405157207 */ /* 0x000fe40004000000 */
[----:B------:R-:W-:-:S07]  /*3fa0*/  SEL R20, R20, R5, !P0 ;  /* 0x0000000514147207 */ /* 0x000fce0004000000 */
.L_x_64:
[----:B------:R-:W-:-:S08]  /*3fb0*/  NOP ;  /* 0x0000000000007918 */ /* 0x000fd00000000000 */
[----:B------:R-:W0:-:S00]  /*3fc0*/  USETMAXREG.DEALLOC.CTAPOOL 0x28 ;  /* 0x00000028000079c8 */ /* 0x000e0000080e0500 */
[----:B0-----:R-:W-:-:S13]  /*3fd0*/  ISETP.NE.AND P0, PT, R0, RZ, PT ;  /* 0x000000ff0000720c */ /* 0x001fda0003f05270 */
[----:B------:R-:W-:Y:S05]  /*3fe0*/  @P0 EXIT ;  /* 0x000000000000094d */ /* 0x000fea0003800000 */
[----:B------:R-:W-:Y:S01]  /*3ff0*/  LOP3.LUT P0, RZ, R9, 0xff, RZ, 0xc0, !PT ;  /* 0x000000ff09ff7812 */ /* 0x000fe2000780c0ff */
[----:B------:R-:W-:Y:S02]  /*4000*/  IMAD.MOV.U32 R0, RZ, RZ, 0x1 ;  /* 0x00000001ff007424 */ /* 0x000fe400078e00ff */
[----:B------:R-:W-:-:S10]  /*4010*/  IMAD.MOV.U32 R13, RZ, RZ, RZ ;  /* 0x000000ffff0d7224 */ /* 0x000fd400078e00ff */
[----:B------:R-:W-:Y:S05]  /*4020*/  @!P0 BRA `(.L_x_67) ;  /* 0x0000000c00208947 */ /* 0x000fea0003800000 */
[----:B------:R-:W0:Y:S01]  /*4030*/  LDC R0, c[0x0][0x28c] ;  /* 0x0000a300ff007b82 */ /* 0x000e220000000800 */
[----:B------:R-:W-:Y:S01]  /*4040*/  LOP3.LUT P0, RZ, R3, 0x1f, RZ, 0xc0, !PT ;  /* 0x0000001f03ff7812 */ /* 0x000fe2000780c0ff */
[----:B------:R-:W-:Y:S01]  /*4050*/  ULDC UR5, c[0x0][0x658] ;  /* 0x0001960000057ab9 */ /* 0x000fe20000000800 */
[----:B------:R-:W-:Y:S01]  /*4060*/  UMOV UR6, 0xffffffff ;  /* 0xffffffff00067882 */ /* 0x000fe20000000000 */
[----:B------:R-:W-:Y:S01]  /*4070*/  BSSY B0, `(.L_x_67) ;  /* 0x00000c3000007945 */ /* 0x000fe20003800000 */
[----:B------:R-:W-:Y:S01]  /*4080*/  USHF.L.U32 UR6, UR6, UR5, URZ ;  /* 0x0000000506067299 */ /* 0x000fe2000800063f */
[C---:B------:R-:W-:Y:S01]  /*4090*/  ISETP.NE.AND P2, PT, R4.reuse, RZ, PT ;  /* 0x000000ff0400720c */ /* 0x040fe20003f45270 */
[----:B------:R-:W-:Y:S01]  /*40a0*/  IMAD.MOV.U32 R19, RZ, RZ, 0x1 ;  /* 0x00000001ff137424 */ /* 0x000fe200078e00ff */
[----:B------:R-:W-:Y:S01]  /*40b0*/  ISETP.NE.OR P0, PT, R4, RZ, !P0 ;  /* 0x000000ff0400720c */ /* 0x000fe20004705670 */
[----:B------:R-:W-:Y:S01]  /*40c0*/  IMAD.MOV.U32 R13, RZ, RZ, RZ ;  /* 0x000000ffff0d7224 */ /* 0x000fe200078e00ff */
[----:B------:R-:W-:Y:S01]  /*40d0*/  LOP3.LUT R12, R18, 0x2, RZ, 0xfc, !PT ;  /* 0x00000002120c7812 */ /* 0x000fe200078efcff */
[----:B------:R-:W-:Y:S01]  /*40e0*/  ULDC UR4, c[0x0][0x600] ;  /* 0x0001800000047ab9 */ /* 0x000fe20000000800 */
[----:B------:R-:W-:Y:S01]  /*40f0*/  UMOV UR7, 0x1 ;  /* 0x0000000100077882 */ /* 0x000fe20000000000 */
[----:B------:R-:W-:-:S02]  /*4100*/  UIADD3 UR15, UR4, -0x1, URZ ;  /* 0xffffffff040f7890 */ /* 0x000fc4000fffe03f */
[----:B------:R-:W-:Y:S02]  /*4110*/  USHF.L.U32 UR17, UR7, UR5, URZ ;  /* 0x0000000507117299 */ /* 0x000fe4000800063f */
[----:B------:R-:W-:Y:S01]  /*4120*/  ULOP3.LUT UR16, URZ, UR6, URZ, 0x33, !UPT ;  /* 0x000000063f107292 */ /* 0x000fe2000f8e333f */
[----:B------:R-:W-:Y:S01]  /*4130*/  ULDC.64 UR20, c[0x0][0x198] ;  /* 0x0000660000147ab9 */ /* 0x000fe20000000a00 */
[----:B0-----:R-:W-:-:S05]  /*4140*/  VIADD R0, R0, 0xf ;  /* 0x0000000f00007836 */ /* 0x001fca0000000000 */
[----:B------:R-:W-:-:S04]  /*4150*/  SHF.R.S32.HI R3, RZ, 0x1f, R0 ;  /* 0x0000001fff037819 */ /* 0x000fc80000011400 */
[----:B------:R-:W-:Y:S01]  /*4160*/  LEA.HI R3, R3, R0, RZ, 0x4 ;  /* 0x0000000003037211 */ /* 0x000fe200078f20ff */
[----:B------:R-:W-:-:S03]  /*4170*/  IMAD.MOV.U32 R0, RZ, RZ, 0x1 ;  /* 0x00000001ff007424 */ /* 0x000fc600078e00ff */
[----:B------:R-:W-:-:S05]  /*4180*/  SHF.R.S32.HI R10, RZ, 0x4, R3 ;  /* 0x00000004ff0a7819 */ /* 0x000fca0000011403 */
[----:B------:R-:W-:-:S07]  /*4190*/  VIADD R11, R10, 0x1 ;  /* 0x000000010a0b7836 */ /* 0x000fce0000000000 */
.L_x_79:
[----:B------:R-:W-:-:S03]  /*41a0*/  UMOV UR4, 0xffffffff ;  /* 0xffffffff00047882 */ /* 0x000fc60000000000 */
[----:B------:R-:W-:Y:S05]  /*41b0*/  BRA.DIV UR4, `(.L_x_68) ;  /* 0x00000026046c7947 */ /* 0x000fea000b800000 */
[----:B------:R-:W-:-:S13]  /*41c0*/  ELECT P6, URZ, PT ;  /* 0x00000000003f782f */ /* 0x000fda00038c0000 */
.L_x_131:
[----:B------:R-:W0:Y:S01]  /*41d0*/  LDC R3, c[0x0][0x28c] ;  /* 0x0000a300ff037b82 */ /* 0x000e220000000800 */
[----:B------:R-:W-:Y:S01]  /*41e0*/  BSSY B1, `(.L_x_69) ;  /* 0x0000037000017945 */ /* 0x000fe20003800000 */
[----:B0-----:R-:W-:-:S13]  /*41f0*/  ISETP.LT.OR P6, PT, R3, 0x1, !P6 ;  /* 0x000000010300780c */ /* 0x001fda00077c1670 */
[----:B------:R-:W-:Y:S05]  /*4200*/  @P6 BRA `(.L_x_70) ;  /* 0x0000000000d06947 */ /* 0x000fea0003800000 */
[----:B------:R-:W-:Y:S02]  /*4210*/  IMAD.SHL.U32 R21, R21, 0x20, RZ ;  /* 0x0000002015157824 */ /* 0x000fe400078e00ff */
[----:B------:R-:W-:Y:S02]  /*4220*/  IMAD.SHL.U32 R20, R20, 0x80, RZ ;  /* 0x0000008014147824 */ /* 0x000fe400078e00ff */
[----:B------:R-:W-:Y:S02]  /*4230*/  IMAD.MOV.U32 R15, RZ, RZ, RZ ;  /* 0x000000ffff0f7224 */ /* 0x000fe400078e00ff */
[----:B------:R-:W-:Y:S02]  /*4240*/  IMAD.MOV.U32 R3, RZ, RZ, R11 ;  /* 0x000000ffff037224 */ /* 0x000fe400078e000b */
[----:B------:R-:W-:Y:S02]  /*4250*/  IMAD.MOV.U32 R4, RZ, RZ, R0 ;  /* 0x000000ffff047224 */ /* 0x000fe400078e0000 */
[----:B------:R-:W-:-:S07]  /*4260*/  IMAD.MOV.U32 R5, RZ, RZ, R13 ;  /* 0x000000ffff057224 */ /* 0x000fce00078e000d */
.L_x_74:
[----:B------:R-:W0:Y:S01]  /*4270*/  S2R R7, SR_CgaCtaId ;  /* 0x0000000000077919 */ /* 0x000e220000008800 */
[----:B------:R-:W-:-:S04]  /*4280*/  MOV R6, 0x400 ;  /* 0x0000040000067802 */ /* 0x000fc80000000f00 */
[----:B0-----:R-:W-:Y:S02]  /*4290*/  LEA R14, R7, R6, 0x18 ;  /* 0x00000006070e7211 */ /* 0x001fe400078ec0ff */
[----:B------:R-:W-:Y:S01]  /*42a0*/  SHF.L.U32 R6, R4, 0x1f, RZ ;  /* 0x0000001f04067819 */ /* 0x000fe200000006ff */
[----:B------:R-:W0:Y:S02]  /*42b0*/  @!P2 LDC R7, c[0x0][0x500] ;  /* 0x00014000ff07ab82 */ /* 0x000e240000000800 */
[----:B------:R-:W-:-:S04]  /*42c0*/  IMAD R9, R5, 0x8, R14 ;  /* 0x0000000805097824 */ /* 0x000fc800078e020e */
[----:B------:R-:W1:Y:S02]  /*42d0*/  SYNCS.PHASECHK.TRANS64.TRYWAIT P1, [R9+URZ+0x168], R6 ;  /* 0x00016806090075a7 */ /* 0x000e64000802017f */
[----:B-1----:R-:W-:Y:S05]  /*42e0*/  @!P1 BRA `(.L_x_71) ;  /* 0x0000002400409947 */ /* 0x002fea0003800000 */
.L_x_132:
[----:B-1----:R-:W-:Y:S01]  /*42f0*/  PRMT R6, R12, 0x9910, RZ ;  /* 0x000099100c067816 */ /* 0x002fe200000000ff */
[----:B0-----:R0:W-:Y:S03]  /*4300*/  @!P2 SYNCS.ARRIVE.TRANS64 RZ, [R9+URZ], R7 ;  /* 0x0000000709ffa9a7 */ /* 0x0011e6000800003f */
[----:B------:R-:W-:-:S13]  /*4310*/  ISETP.NE.AND P1, PT, R6, 0x2, PT ;  /* 0x000000020600780c */ /* 0x000fda0003f25270 */
[----:B0-----:R-:W-:Y:S05]  /*4320*/  @P1 BRA `(.L_x_72) ;  /* 0x0000000000041947 */ /* 0x001fea0003800000 */
[----:B------:R-:W-:Y:S01]  /*4330*/  BPT.TRAP 0x1 ;  /* 0x000000040000795c */ /* 0x000fe20000300000 */
.L_x_72:
[----:B------:R-:W-:Y:S05]  /*4340*/  @P0 BRA `(.L_x_73) ;  /* 0x0000000000040947 */ /* 0x000fea0003800000 */
[----:B------:R-:W-:Y:S01]  /*4350*/  BPT.TRAP 0x1 ;  /* 0x000000040000795c */ /* 0x000fe20000300000 */
.L_x_73:
[--C-:B------:R-:W-:Y:S01]  /*4360*/  IMAD R6, R5, 0x1000, R14.reuse ;  /* 0x0000100005067824 */ /* 0x100fe200078e020e */
[----:B------:R-:W-:Y:S01]  /*4370*/  R2UR UR9, R9 ;  /* 0x00000000090972ca */ /* 0x000fe200000e0000 */
[----:B------:R-:W-:Y:S01]  /*4380*/  IMAD R14, R5, 0x400, R14 ;  /* 0x00000400050e7824 */ /* 0x000fe200078e020e */
[----:B------:R-:W-:Y:S01]  /*4390*/  UIADD3 UR4, UP0, UR20, 0xf0, URZ ;  /* 0x000000f014047890 */ /* 0x000fe2000ff1e03f */
[----:B------:R-:W-:Y:S01]  /*43a0*/  VIADD R3, R3, 0xffffffff ;  /* 0xffffffff03037836 */ /* 0x000fe20000000000 */
[----:B------:R-:W-:Y:S01]  /*43b0*/  R2UR UR5, R6 ;  /* 0x00000000060572ca */ /* 0x000fe200000e0000 */
[----:B------:R-:W-:Y:S01]  /*43c0*/  UIADD3 UR22, UP1, UR20, 0x1f0, URZ ;  /* 0x000001f014167890 */ /* 0x000fe2000ff3e03f */
[----:B------:R-:W-:Y:S01]  /*43d0*/  R2UR UR8, R14 ;  /* 0x000000000e0872ca */ /* 0x000fe200000e0000 */
[----:B------:R-:W-:Y:S01]  /*43e0*/  VIADD R5, R5, 0x1 ;  /* 0x0000000105057836 */ /* 0x000fe20000000000 */
[----:B------:R-:W-:Y:S01]  /*43f0*/  R2UR UR11, R20 ;  /* 0x00000000140b72ca */ /* 0x000fe200000e0000 */
[----:B------:R-:W-:Y:S01]  /*4400*/  UIADD3.X UR23, URZ, UR21, URZ, UP1, !UPT ;  /* 0x000000153f177290 */ /* 0x000fe20008ffe43f */
[----:B------:R-:W-:Y:S01]  /*4410*/  R2UR UR10, R15 ;  /* 0x000000000f0a72ca */ /* 0x000fe200000e0000 */
[----:B------:R-:W-:Y:S01]  /*4420*/  UMOV UR6, 0x0 ;  /* 0x0000000000067882 */ /* 0x000fe20000000000 */
[----:B------:R-:W-:Y:S01]  /*4430*/  R2UR UR12, R8 ;  /* 0x00000000080c72ca */ /* 0x000fe200000e0000 */
[----:B------:R-:W-:Y:S01]  /*4440*/  UMOV UR7, 0x10000000 ;  /* 0x1000000000077882 */ /* 0x000fe20000000000 */
[----:B------:R-:W-:Y:S01]  /*4450*/  R2UR UR18, R21 ;  /* 0x00000000151272ca */ /* 0x000fe200000e0000 */
[----:B------:R-:W-:Y:S01]  /*4460*/  VIADD R15, R15, 0x10 ;  /* 0x000000100f0f7836 */ /* 0x000fe20000000000 */
[----:B------:R-:W-:Y:S01]  /*4470*/  ISETP.GT.AND P3, PT, R3, 0x1, PT ;  /* 0x000000010300780c */ /* 0x000fe20003f64270 */
[----:B------:R-:W-:Y:S01]  /*4480*/  UIADD3 UR13, UR5, 0x380, URZ ;  /* 0x00000380050d7890 */ /* 0x000fe2000fffe03f */
[----:B------:R-:W-:Y:S01]  /*4490*/  ISETP.NE.AND P1, PT, R5, 0x2d, PT ;  /* 0x0000002d0500780c */ /* 0x000fe20003f25270 */
[----:B------:R-:W-:-:S02]  /*44a0*/  UIADD3.X UR5, URZ, UR21, URZ, UP0, !UPT ;  /* 0x000000153f057290 */ /* 0x000fc400087fe43f */
[----:B------:R-:W-:Y:S01]  /*44b0*/  UIADD3 UR14, UR8, 0x2d380, URZ ;  /* 0x0002d380080e7890 */ /* 0x000fe2000fffe03f */
[----:B------:R-:W-:Y:S02]  /*44c0*/  SEL R7, RZ, 0x1, P1 ;  /* 0x00000001ff077807 */ /* 0x000fe40000800000 */
[----:B------:R-:W-:Y:S01]  /*44d0*/  UMOV UR8, UR13 ;  /* 0x0000000d00087c82 */ /* 0x000fe20008000000 */
[----:B------:R-:W-:Y:S02]  /*44e0*/  SEL R5, R5, RZ, P1 ;  /* 0x000000ff05057207 */ /* 0x000fe40000800000 */
[----:B------:R-:W-:Y:S01]  /*44f0*/  LOP3.LUT R4, R4, R7, RZ, 0x3c, !PT ;  /* 0x0000000704047212 */ /* 0x000fe200078e3cff */
[----:B------:R0:W-:Y:S02]  /*4500*/  UTMALDG.3D [UR8], [UR4], desc[UR6] ;  /* 0x00000608040075b4 */ /* 0x0001e40008011000 */
[----:B0-----:R-:W-:Y:S01]  /*4510*/  UMOV UR8, UR14 ;  /* 0x0000000e00087c82 */ /* 0x001fe20008000000 */
[----:B------:R-:W-:-:S02]  /*4520*/  UMOV UR11, UR18 ;  /* 0x00000012000b7c82 */ /* 0x000fc40008000000 */
[----:B------:R0:W-:Y:S02]  /*4530*/  UTMALDG.3D [UR8], [UR22], desc[UR6] ;  /* 0x00000608160075b4 */ /* 0x0001e40008011000 */
[----:B0-----:R-:W-:Y:S05]  /*4540*/  @P3 BRA `(.L_x_74) ;  /* 0xfffffffc00483947 */ /* 0x001fea000383ffff */
.L_x_70:
[----:B------:R-:W-:Y:S05]  /*4550*/  BSYNC B1 ;  /* 0x0000000000017941 */ /* 0x000fea0003800000 */
.L_x_69:
[----:B------:R-:W-:Y:S01]  /*4560*/  LOP3.LUT P4, RZ, R19, 0xff, RZ, 0xc0, !PT ;  /* 0x000000ff13ff7812 */ /* 0x000fe2000788c0ff */
[C---:B------:R-:W-:Y:S01]  /*4570*/  IMAD.IADD R6, R10.reuse, 0x1, R13 ;  /* 0x000000010a067824 */ /* 0x040fe200078e020d */
[----:B------:R-:W-:Y:S01]  /*4580*/  ULDC.64 UR4, c[0x0][0x650] ;  /* 0x0001940000047ab9 */ /* 0x000fe20000000a00 */
[----:B------:R-:W-:Y:S01]  /*4590*/  ISETP.GE.U32.AND P3, PT, R10, 0x2d, PT ;  /* 0x0000002d0a00780c */ /* 0x000fe20003f66070 */
[----:B------:R-:W-:Y:S01]  /*45a0*/  BSSY B1, `(.L_x_75) ;  /* 0x000006d000017945 */ /* 0x000fe20003800000 */
[C---:B------:R-:W-:Y:S01]  /*45b0*/  IMAD.WIDE.U32 R4, R6.reuse, 0x6c16c16d, RZ ;  /* 0x6c16c16d06047825 */ /* 0x040fe200078e00ff */
[C---:B------:R-:W-:Y:S02]  /*45c0*/  ISETP.GT.U32.AND P1, PT, R6.reuse, 0x2c, PT ;  /* 0x0000002c0600780c */ /* 0x040fe40003f24070 */
[----:B------:R-:W-:Y:S01]  /*45d0*/  PRMT R19, RZ, 0x7610, R19 ;  /* 0x00007610ff137816 */ /* 0x000fe20000000013 */
[----:B------:R-:W-:Y:S01]  /*45e0*/  IMAD.IADD R4, R6, 0x1, -R5 ;  /* 0x0000000106047824 */ /* 0x000fe200078e0a05 */
[----:B------:R-:W-:Y:S01]  /*45f0*/  ISETP.LT.U32.AND P1, PT, R10, 0x2d, P1 ;  /* 0x0000002d0a00780c */ /* 0x000fe20000f21070 */
[----:B------:R-:W-:-:S02]  /*4600*/  IMAD.MOV.U32 R20, RZ, RZ, -0x1 ;  /* 0xffffffffff147424 */ /* 0x000fc400078e00ff */
[----:B------:R-:W0:Y:S01]  /*4610*/  @P4 S2R R8, SR_CgaCtaId ;  /* 0x0000000000084919 */ /* 0x000e220000008800 */
[----:B------:R-:W-:Y:S01]  /*4620*/  @P4 MOV R3, 0x400 ;  /* 0x0000040000034802 */ /* 0x000fe20000000f00 */
[----:B------:R-:W-:Y:S01]  /*4630*/  IMAD.MOV.U32 R21, RZ, RZ, -0x1 ;  /* 0xffffffffff157424 */ /* 0x000fe200078e00ff */
[----:B------:R-:W-:-:S04]  /*4640*/  LEA.HI R4, R4, R5, RZ, 0x1f ;  /* 0x0000000504047211 */ /* 0x000fc800078ff8ff */
[----:B------:R-:W-:Y:S02]  /*4650*/  SHF.R.U32.HI R13, RZ, 0x5, R4 ;  /* 0x00000005ff0d7819 */ /* 0x000fe40000011604 */
[----:B0-----:R-:W-:Y:S02]  /*4660*/  @P4 LEA R8, R8, R3, 0x18 ;  /* 0x0000000308084211 */ /* 0x001fe400078ec0ff */
[----:B------:R-:W-:Y:S02]  /*4670*/  SEL R3, RZ, 0x1, !P1 ;  /* 0x00000001ff037807 */ /* 0x000fe40004800000 */
[----:B------:R-:W-:Y:S01]  /*4680*/  IADD3 R2, P1, R2, UR36, RZ ;  /* 0x0000002402027c10 */ /* 0x000fe2000ff3e0ff */
[----:B------:R0:W-:Y:S01]  /*4690*/  @P4 SYNCS.ARRIVE.TRANS64.A1T0 RZ, [R8+URZ+0x2e8], RZ ;  /* 0x0002e8ff08ff49a7 */ /* 0x0001e2000810003f */
[----:B------:R-:W-:Y:S02]  /*46a0*/  LOP3.LUT R0, R0, R3, RZ, 0x3c, !PT ;  /* 0x0000000300007212 */ /* 0x000fe400078e3cff */
[----:B------:R-:W-:-:S02]  /*46b0*/  IADD3.X R17, R17, UR42, RZ, P1, !PT ;  /* 0x0000002a11117c10 */ /* 0x000fc40008ffe4ff */
[----:B------:R-:W-:Y:S02]  /*46c0*/  ISETP.GE.U32.AND P1, PT, R2, UR4, PT ;  /* 0x0000000402007c0c */ /* 0x000fe4000bf26070 */
[----:B------:R-:W-:Y:S01]  /*46d0*/  @P3 LOP3.LUT R0, R0, 0x1, R13, 0x78, !PT ;  /* 0x0000000100003812 */ /* 0x000fe200078e780d */
[----:B------:R-:W-:Y:S01]  /*46e0*/  IMAD R13, R13, -0x2d, R6 ;  /* 0xffffffd30d0d7824 */ /* 0x000fe200078e0206 */
[----:B------:R-:W-:Y:S01]  /*46f0*/  ISETP.GE.U32.AND.EX P1, PT, R17, UR5, PT, P1 ;  /* 0x0000000511007c0c */ /* 0x000fe2000bf26110 */
[----:B0-----:R-:W-:Y:S01]  /*4700*/  IMAD.MOV.U32 R8, RZ, RZ, -0x1 ;  /* 0xffffffffff087424 */ /* 0x001fe200078e00ff */
[----:B------:R-:W-:-:S11]  /*4710*/  PRMT R3, RZ, 0x7610, R3 ;  /* 0x00007610ff037816 */ /* 0x000fd60000000003 */
[----:B------:R-:W-:Y:S05]  /*4720*/  @P1 BRA `(.L_x_76) ;  /* 0x0000000400501947 */ /* 0x000fea0003800000 */
[----:B------:R-:W-:Y:S01]  /*4730*/  ULDC.64 UR4, c[0x0][0x628] ;  /* 0x00018a0000047ab9 */ /* 0x000fe20000000a00 */
[----:B------:R-:W0:Y:S01]  /*4740*/  S2R R15, SR_CTAID.X ;  /* 0x00000000000f7919 */ /* 0x000e220000002500 */
[----:B------:R-:W-:Y:S01]  /*4750*/  ISETP.NE.U32.AND P1, PT, RZ, UR4, PT ;  /* 0x00000004ff007c0c */ /* 0x000fe2000bf25070 */
[----:B------:R-:W-:Y:S01]  /*4760*/  ULDC UR7, c[0x0][0x630] ;  /* 0x00018c0000077ab9 */ /* 0x000fe20000000800 */
[----:B------:R-:W-:Y:S01]  /*4770*/  IMAD.MOV.U32 R4, RZ, RZ, R2 ;  /* 0x000000ffff047224 */ /* 0x000fe200078e0002 */
[----:B------:R-:W1:Y:S01]  /*4780*/  S2R R14, SR_CTAID.Y ;  /* 0x00000000000e7919 */ /* 0x000e620000002600 */
[----:B------:R-:W-:Y:S01]  /*4790*/  ISETP.NE.AND.EX P1, PT, RZ, UR5, PT, P1 ;  /* 0x00000005ff007c0c */ /* 0x000fe2000bf25310 */
[----:B------:R-:W-:-:S12]  /*47a0*/  IMAD.MOV.U32 R5, RZ, RZ, R17 ;  /* 0x000000ffff057224 */ /* 0x000fd800078e0011 */
[----:B------:R-:W-:Y:S05]  /*47b0*/  @!P1 BRA `(.L_x_77) ;  /* 0x0000000000289947 */ /* 0x000fea0003800000 */
[----:B------:R-:W-:Y:S02]  /*47c0*/  ULDC UR6, c[0x0][0x634] ;  /* 0x00018d0000067ab9 */ /* 0x000fe40000000800 */
[----:B------:R-:W-:-:S05]  /*47d0*/  IADD3 R9, P1, R2, UR6, RZ ;  /* 0x0000000602097c10 */ /* 0x000fca000ff3e0ff */
[----:B------:R-:W-:-:S04]  /*47e0*/  IMAD.X R3, RZ, RZ, R17, P1 ;  /* 0x000000ffff037224 */ /* 0x000fc800008e0611 */
[----:B------:R-:W-:-:S04]  /*47f0*/  IMAD.WIDE.U32 R6, R3, UR4, RZ ;  /* 0x0000000403067c25 */ /* 0x000fc8000f8e00ff */
[----:B------:R-:W-:-:S04]  /*4800*/  IMAD.WIDE.U32 R6, P1, R9, UR5, R6 ;  /* 0x0000000509067c25 */ /* 0x000fc8000f820006 */
[----:B------:R-:W-:-:S04]  /*4810*/  IMAD.WIDE.U32 R8, R9, UR4, RZ ;  /* 0x0000000409087c25 */ /* 0x000fc8000f8e00ff */
[----:B------:R-:W-:Y:S01]  /*4820*/  IMAD.X R5, RZ, RZ, RZ, P1 ;  /* 0x000000ffff057224 */ /* 0x000fe200008e06ff */
[----:B------:R-:W-:Y:S01]  /*4830*/  IADD3 RZ, P1, R9, R6, RZ ;  /* 0x0000000609ff7210 */ /* 0x000fe20007f3e0ff */
[----:B------:R-:W-:-:S04]  /*4840*/  IMAD.MOV.U32 R4, RZ, RZ, R7 ;  /* 0x000000ffff047224 */ /* 0x000fc800078e0007 */
[----:B------:R-:W-:-:S08]  /*4850*/  IMAD.WIDE.U32.X R4, R3, UR5, R4, P1 ;  /* 0x0000000503047c25 */ /* 0x000fd000088e0404 */
.L_x_77:
[--C-:B------:R-:W-:Y:S01]  /*4860*/  SHF.R.U64 R8, R4, UR7, R5.reuse ;  /* 0x0000000704087c19 */ /* 0x100fe20008001205 */
[----:B------:R-:W-:Y:S01]  /*4870*/  ULDC.64 UR4, c[0x0][0x620] ;  /* 0x0001880000047ab9 */ /* 0x000fe20000000a00 */
[----:B------:R-:W-:Y:S01]  /*4880*/  SHF.R.U32.HI R3, RZ, UR7, R5 ;  /* 0x00000007ff037c19 */ /* 0x000fe20008011605 */
[----:B------:R-:W-:Y:S01]  /*4890*/  ULDC.64 UR8, c[0x0][0x640] ;  /* 0x0001900000087ab9 */ /* 0x000fe20000000a00 */
[----:B------:R-:W-:Y:S01]  /*48a0*/  IADD3 R7, P1, RZ, -R8, RZ ;  /* 0x80000008ff077210 */ /* 0x000fe20007f3e0ff */
[----:B------:R-:W2:Y:S01]  /*48b0*/  LDC R21, c[0x0][0x148] ;  /* 0x00005200ff157b82 */ /* 0x000ea20000000800 */
[----:B0-----:R-:W-:Y:S01]  /*48c0*/  I2FP.F32.U32 R9, R15 ;  /* 0x0000000f00097245 */ /* 0x001fe20000201000 */
[----:B------:R-:W-:Y:S02]  /*48d0*/  ULDC UR6, c[0x0][0x608] ;  /* 0x0001820000067ab9 */ /* 0x000fe40000000800 */
[----:B------:R-:W-:Y:S01]  /*48e0*/  IMAD.X R3, RZ, RZ, ~R3, P1 ;  /* 0x000000ffff037224 */ /* 0x000fe200008e0e03 */
[----:B------:R-:W-:-:S03]  /*48f0*/  ISETP.NE.U32.AND P1, PT, RZ, UR8, PT ;  /* 0x00000008ff007c0c */ /* 0x000fc6000bf25070 */
[----:B------:R-:W-:Y:S01]  /*4900*/  IMAD R6, R3, UR4, RZ ;  /* 0x0000000403067c24 */ /* 0x000fe2000f8e02ff */
[----:B------:R-:W-:Y:S01]  /*4910*/  ISETP.NE.AND.EX P1, PT, RZ, UR9, PT, P1 ;  /* 0x00000009ff007c0c */ /* 0x000fe2000bf25310 */
[----:B------:R-:W-:Y:S02]  /*4920*/  IMAD.MOV.U32 R3, RZ, RZ, R17 ;  /* 0x000000ffff037224 */ /* 0x000fe400078e0011 */
[----:B------:R-:W-:Y:S01]  /*4930*/  IMAD.WIDE.U32 R4, R7, UR4, R2 ;  /* 0x0000000407047c25 */ /* 0x000fe2000f8e0002 */
[----:B------:R-:W-:-:S03]  /*4940*/  ULDC UR4, c[0x0][0x150] ;  /* 0x0000540000047ab9 */ /* 0x000fc60000000800 */
[----:B------:R-:W-:Y:S01]  /*4950*/  FMUL R9, R9, UR4 ;  /* 0x0000000409097c20 */ /* 0x000fe20008400000 */
[----:B------:R-:W-:Y:S01]  /*4960*/  IMAD R3, R7, UR5, R6 ;  /* 0x0000000507037c24 */ /* 0x000fe2000f8e0206 */
[----:B------:R-:W-:Y:S01]  /*4970*/  ULDC UR4, c[0x0][0x618] ;  /* 0x0001860000047ab9 */ /* 0x000fe20000000800 */
[----:B------:R-:W0:Y:S01]  /*4980*/  LDC R6, c[0x0][0x144] ;  /* 0x00005100ff067b82 */ /* 0x000e220000000800 */
[----:B------:R-:W-:Y:S01]  /*4990*/  ULDC UR5, c[0x0][0x154] ;  /* 0x0000550000057ab9 */ /* 0x000fe20000000800 */
[----:B------:R-:W-:Y:S01]  /*49a0*/  IMAD.IADD R5, R5, 0x1, R3 ;  /* 0x0000000105057824 */ /* 0x000fe200078e0203 */
[----:B------:R-:W3:Y:S04]  /*49b0*/  F2I.U32.TRUNC.NTZ R9, R9 ;  /* 0x0000000900097305 */ /* 0x000ee8000020f000 */
[----:B------:R-:W-:-:S02]  /*49c0*/  SHF.R.U64 R3, R4, UR4, R5 ;  /* 0x0000000404037c19 */ /* 0x000fc40008001205 */
[----:B-1----:R-:W-:-:S05]  /*49d0*/  I2FP.F32.U32 R4, R14 ;  /* 0x0000000e00047245 */ /* 0x002fca0000201000 */
[----:B------:R-:W-:Y:S01]  /*49e0*/  FMUL R22, R4, UR5 ;  /* 0x0000000504167c20 */ /* 0x000fe20008400000 */
[----:B------:R-:W-:Y:S01]  /*49f0*/  SHF.R.U32.HI R4, RZ, UR4, R5 ;  /* 0x00000004ff047c19 */ /* 0x000fe20008011605 */
[----:B------:R-:W-:-:S03]  /*4a00*/  ULDC UR4, c[0x0][0x658] ;  /* 0x0001960000047ab9 */ /* 0x000fc60000000800 */
[--C-:B------:R-:W-:Y:S01]  /*4a10*/  SHF.R.U64 R20, R3, UR6, R4.reuse ;  /* 0x0000000603147c19 */ /* 0x100fe20008001204 */
[----:B------:R-:W1:Y:S01]  /*4a20*/  F2I.U32.TRUNC.NTZ R22, R22 ;  /* 0x0000001600167305 */ /* 0x000e62000020f000 */
[----:B------:R-:W-:Y:S01]  /*4a30*/  SHF.R.U32.HI R5, RZ, UR6, R4 ;  /* 0x00000006ff057c19 */ /* 0x000fe20008011604 */
[----:B---3--:R-:W-:-:S03]  /*4a40*/  IMAD.MOV R4, RZ, RZ, -R9 ;  /* 0x000000ffff047224 */ /* 0x008fc600078e0a09 */
[----:B------:R-:W-:Y:S01]  /*4a50*/  SHF.R.U64 R9, R20, UR4, R5 ;  /* 0x0000000414097c19 */ /* 0x000fe20008001205 */
[----:B0-----:R-:W-:Y:S01]  /*4a60*/  IMAD R15, R6, R4, R15 ;  /* 0x00000004060f7224 */ /* 0x001fe200078e020f */
[----:B------:R-:W-:-:S03]  /*4a70*/  SHF.R.U32.HI R23, RZ, UR4, R5 ;  /* 0x00000004ff177c19 */ /* 0x000fc60008011605 */
[----:B------:R-:W-:Y:S02]  /*4a80*/  IMAD.MOV.U32 R4, RZ, RZ, R9 ;  /* 0x000000ffff047224 */ /* 0x000fe400078e0009 */
[----:B------:R-:W-:Y:S01]  /*4a90*/  IMAD.MOV.U32 R5, RZ, RZ, R23 ;  /* 0x000000ffff057224 */ /* 0x000fe200078e0017 */
[----:B-12---:R-:W-:Y:S06]  /*4aa0*/  @!P1 BRA `(.L_x_78) ;  /* 0x0000000000289947 */ /* 0x006fec0003800000 */
[----:B------:R-:W-:Y:S02]  /*4ab0*/  ULDC UR4, c[0x0][0x64c] ;  /* 0x0001930000047ab9 */ /* 0x000fe40000000800 */
[----:B------:R-:W-:-:S05]  /*4ac0*/  IADD3 R5, P1, R9, UR4, RZ ;  /* 0x0000000409057c10 */ /* 0x000fca000ff3e0ff */
[----:B------:R-:W-:-:S04]  /*4ad0*/  IMAD.X R23, RZ, RZ, R23, P1 ;  /* 0x000000ffff177224 */ /* 0x000fc800008e0617 */
[----:B------:R-:W-:-:S04]  /*4ae0*/  IMAD.WIDE.U32 R6, R23, UR8, RZ ;  /* 0x0000000817067c25 */ /* 0x000fc8000f8e00ff */
[----:B------:R-:W-:-:S04]  /*4af0*/  IMAD.WIDE.U32 R6, P1, R5, UR9, R6 ;  /* 0x0000000905067c25 */ /* 0x000fc8000f820006 */
[----:B------:R-:W-:-:S04]  /*4b00*/  IMAD.WIDE.U32 R4, R5, UR8, RZ ;  /* 0x0000000805047c25 */ /* 0x000fc8000f8e00ff */
[----:B------:R-:W-:Y:S01]  /*4b10*/  IMAD.MOV.U32 R4, RZ, RZ, R7 ;  /* 0x000000ffff047224 */ /* 0x000fe200078e0007 */
[----:B------:R-:W-:Y:S01]  /*4b20*/  IADD3 RZ, P3, R5, R6, RZ ;  /* 0x0000000605ff7210 */ /* 0x000fe20007f7e0ff */
[----:B------:R-:W-:-:S04]  /*4b30*/  IMAD.X R5, RZ, RZ, RZ, P1 ;  /* 0x000000ffff057224 */ /* 0x000fc800008e06ff */
[----:B------:R-:W-:-:S08]  /*4b40*/  IMAD.WIDE.U32.X R4, R23, UR9, R4, P3 ;  /* 0x0000000917047c25 */ /* 0x000fd000098e0404 */
.L_x_78:
[----:B------:R-:W-:Y:S01]  /*4b50*/  ISETP.NE.AND P1, PT, R16, 0x1, PT ;  /* 0x000000011000780c */ /* 0x000fe20003f25270 */
[----:B------:R-:W-:Y:S01]  /*4b60*/  ULDC UR4, c[0x0][0x648] ;  /* 0x0001920000047ab9 */ /* 0x000fe20000000800 */
[----:B------:R-:W-:Y:S01]  /*4b70*/  LOP3.LUT R20, R20, UR16, RZ, 0xc0, !PT ;  /* 0x0000001014147c12 */ /* 0x000fe2000f8ec0ff */
[----:B------:R-:W-:Y:S01]  /*4b80*/  IMAD.MOV R22, RZ, RZ, -R22 ;  /* 0x000000ffff167224 */ /* 0x000fe200078e0a16 */
[----:B------:R-:W-:Y:S01]  /*4b90*/  SHF.R.U64 R5, R4, UR4, R5 ;  /* 0x0000000404057c19 */ /* 0x000fe20008001205 */
[----:B------:R-:W-:Y:S01]  /*4ba0*/  ULDC UR4, c[0x0][0x638] ;  /* 0x00018e0000047ab9 */ /* 0x000fe20000000800 */
[----:B------:R-:W-:Y:S01]  /*4bb0*/  LOP3.LUT R6, R3, UR15, RZ, 0xc0, !PT ;  /* 0x0000000f03067c12 */ /* 0x000fe2000f8ec0ff */
[----:B------:R-:W-:Y:S01]  /*4bc0*/  ULDC UR5, c[0x0][0x610] ;  /* 0x0001840000057ab9 */ /* 0x000fe20000000800 */
[----:B------:R-:W-:Y:S02]  /*4bd0*/  IMAD.MOV.U32 R3, RZ, RZ, 0x1 ;  /* 0x00000001ff037424 */ /* 0x000fe400078e00ff */
[----:B------:R-:W-:-:S02]  /*4be0*/  IMAD.MOV R4, RZ, RZ, -R5 ;  /* 0x000000ffff047224 */ /* 0x000fc400078e0a05 */
[----:B------:R-:W-:Y:S02]  /*4bf0*/  IMAD R20, R5, UR17, R20 ;  /* 0x0000001105147c24 */ /* 0x000fe4000f8e0214 */
[----:B------:R-:W-:Y:S02]  /*4c00*/  @P1 IMAD R15, R21, R22, R14 ;  /* 0x00000016150f1224 */ /* 0x000fe400078e020e */
[----:B------:R-:W-:Y:S01]  /*4c10*/  IMAD R9, R4, UR4, R9 ;  /* 0x0000000404097c24 */ /* 0x000fe2000f8e0209 */
[----:B------:R-:W-:Y:S01]  /*4c20*/  ULDC UR4, c[0x0][0x600] ;  /* 0x0001800000047ab9 */ /* 0x000fe20000000800 */
[----:B------:R-:W-:Y:S02]  /*4c30*/  IMAD R15, R20, UR5, R15 ;  /* 0x00000005140f7c24 */ /* 0x000fe4000f8e020f */
[----:B------:R-:W-:-:S05]  /*4c40*/  IMAD R20, R9, UR4, R6 ;  /* 0x0000000409147c24 */ /* 0x000fca000f8e0206 */
[----:B------:R-:W-:Y:S02]  /*4c50*/  SEL R21, R20, R15, !P1 ;  /* 0x0000000f14157207 */ /* 0x000fe40004800000 */
[----:B------:R-:W-:-:S07]  /*4c60*/  SEL R20, R15, R20, !P1 ;  /* 0x000000140f147207 */ /* 0x000fce0004800000 */
.L_x_76:
[----:B------:R-:W-:Y:S05]  /*4c70*/  BSYNC B1 ;  /* 0x0000000000017941 */ /* 0x000fea0003800000 */
.L_x_75:
[----:B------:R-:W-:-:S13]  /*4c80*/  LOP3.LUT P1, RZ, R3, 0xff, RZ, 0xc0, !PT ;  /* 0x000000ff03ff7812 */ /* 0x000fda000782c0ff */
[----:B------:R-:W-:Y:S05]  /*4c90*/  @P1 BRA `(.L_x_79) ;  /* 0xfffffff400401947 */ /* 0x000fea000383ffff */
[----:B------:R-:W-:Y:S05]  /*4ca0*/  BSYNC B0 ;  /* 0x0000000000007941 */ /* 0x000fea0003800000 */
.L_x_67:
[----:B------:R-:W-:-:S03]  /*4cb0*/  UMOV UR4, 0xffffffff ;  /* 0xffffffff00047882 */ /* 0x000fc60000000000 */
[----:B------:R-:W-:Y:S05]  /*4cc0*/  BRA.DIV UR4, `(.L_x_80) ;  /* 0x0000001a04dc7947 */ /* 0x000fea000b800000 */
[----:B------:R-:W-:-:S13]  /*4cd0*/  ELECT P6, URZ, PT ;  /* 0x00000000003f782f */ /* 0x000fda00038c0000 */
.L_x_135:
[----:B------:R-:W-:Y:S04]  /*4ce0*/  BSSY B0, `(.L_x_81) ;  /* 0x000019c000007945 */ /* 0x000fe80003800000 */
[----:B------:R-:W-:Y:S05]  /*4cf0*/  @!P6 BRA `(.L_x_82) ;  /* 0x000000180068e947 */ /* 0x000fea0003800000 */
[----:B------:R-:W-:-:S04]  /*4d00*/  LOP3.LUT R18, R18, 0x2, RZ, 0xfc, !PT ;  /* 0x0000000212127812 */ /* 0x000fc800078efcff */
[----:B------:R-:W-:-:S13]  /*4d10*/  ISETP.NE.AND P0, PT, R18, 0x3, PT ;  /* 0x000000031200780c */ /* 0x000fda0003f05270 */
[----:B------:R-:W-:Y:S05]  /*4d20*/  @!P0 BRA `(.L_x_83) ;  /* 0x0000000000048947 */ /* 0x000fea0003800000 */
[----:B------:R-:W-:Y:S01]  /*4d30*/  BPT.TRAP 0x1 ;  /* 0x000000040000795c */ /* 0x000fe20000300000 */
.L_x_83:
[----:B------:R-:W0:Y:S01]  /*4d40*/  S2R R3, SR_CgaCtaId ;  /* 0x0000000000037919 */ /* 0x000e220000008800 */
[----:B------:R-:W-:Y:S02]  /*4d50*/  MOV R2, 0x400 ;  /* 0x0000040000027802 */ /* 0x000fe40000000f00 */
[----:B------:R-:W-:Y:S02]  /*4d60*/  SHF.L.U32 R4, R0, 0x1f, RZ ;  /* 0x0000001f00047819 */ /* 0x000fe400000006ff */
[----:B0-----:R-:W-:-:S05]  /*4d70*/  LEA R2, R3, R2, 0x18 ;  /* 0x0000000203027211 */ /* 0x001fca00078ec0ff */
[----:B------:R-:W-:-:S04]  /*4d80*/  VIADD R2, R2, 0x168 ;  /* 0x0000016802027836 */ /* 0x000fc80000000000 */
[C---:B------:R-:W-:Y:S02]  /*4d90*/  IMAD R7, R13.reuse, 0x8, R2 ;  /* 0x000000080d077824 */ /* 0x040fe400078e0202 */
[----:B------:R-:W-:Y:S02]  /*4da0*/  VIADD R13, R13, 0x1 ;  /* 0x000000010d0d7836 */ /* 0x000fe40000000000 */
[----:B------:R-:W0:Y:S03]  /*4db0*/  SYNCS.PHASECHK.TRANS64.TRYWAIT P0, [R7+URZ], R4 ;  /* 0x00000004070075a7 */ /* 0x000e26000800017f */
[----:B------:R-:W-:-:S04]  /*4dc0*/  ISETP.NE.AND P1, PT, R13, 0x2d, PT ;  /* 0x0000002d0d00780c */ /* 0x000fc80003f25270 */
[----:B------:R-:W-:Y:S02]  /*4dd0*/  SEL R3, RZ, 0x1, P1 ;  /* 0x00000001ff037807 */ /* 0x000fe40000800000 */
[----:B------:R-:W-:Y:S02]  /*4de0*/  SEL R13, R13, RZ, P1 ;  /* 0x000000ff0d0d7207 */ /* 0x000fe40000800000 */
[----:B------:R-:W-:-:S03]  /*4df0*/  LOP3.LUT R6, R0, R3, RZ, 0x3c, !PT ;  /* 0x0000000300067212 */ /* 0x000fc600078e3cff */
[----:B------:R-:W-:Y:S01]  /*4e00*/  IMAD R8, R13, 0x8, R2 ;  /* 0x000000080d087824 */ /* 0x000fe200078e0202 */
[----:B------:R-:W-:Y:S01]  /*4e10*/  SHF.L.U32 R5, R6, 0x1f, RZ ;  /* 0x0000001f06057819 */ /* 0x000fe200000006ff */
[----:B0-----:R-:W-:Y:S06]  /*4e20*/  @!P0 BRA `(.L_x_84) ;  /* 0x0000001800a48947 */ /* 0x001fec0003800000 */
.L_x_136:
[----:B------:R-:W1:Y:S01]  /*4e30*/  SYNCS.PHASECHK.TRANS64.TRYWAIT P0, [R8+URZ], R5 ;  /* 0x00000005080075a7 */ /* 0x000e62000800017f */
[----:B------:R-:W-:-:S05]  /*4e40*/  VIADD R0, R13, 0x1 ;  /* 0x000000010d007836 */ /* 0x000fca0000000000 */
[----:B------:R-:W-:-:S04]  /*4e50*/  ISETP.NE.AND P1, PT, R0, 0x2d, PT ;  /* 0x0000002d0000780c */ /* 0x000fc80003f25270 */
[----:B------:R-:W-:Y:S02]  /*4e60*/  SEL R3, RZ, 0x1, P1 ;  /* 0x00000001ff037807 */ /* 0x000fe40000800000 */
[----:B0-----:R-:W-:Y:S02]  /*4e70*/  SEL R7, R0, RZ, P1 ;  /* 0x000000ff00077207 */ /* 0x001fe40000800000 */
[----:B------:R-:W-:-:S03]  /*4e80*/  LOP3.LUT R6, R6, R3, RZ, 0x3c, !PT ;  /* 0x0000000306067212 */ /* 0x000fc600078e3cff */
[----:B------:R-:W-:Y:S01]  /*4e90*/  IMAD R9, R7, 0x8, R2 ;  /* 0x0000000807097824 */ /* 0x000fe200078e0202 */
[----:B------:R-:W-:Y:S01]  /*4ea0*/  SHF.L.U32 R4, R6, 0x1f, RZ ;  /* 0x0000001f06047819 */ /* 0x000fe200000006ff */
[----:B-1----:R-:W-:Y:S06]  /*4eb0*/  @!P0 BRA `(.L_x_85) ;  /* 0x0000001800948947 */ /* 0x002fec0003800000 */
.L_x_137:
[----:B------:R-:W1:Y:S01]  /*4ec0*/  SYNCS.PHASECHK.TRANS64.TRYWAIT P0, [R9+URZ], R4 ;  /* 0x00000004090075a7 */ /* 0x000e62000800017f */
[----:B------:R-:W-:-:S05]  /*4ed0*/  VIADD R0, R7, 0x1 ;  /* 0x0000000107007836 */ /* 0x000fca0000000000 */
[----:B------:R-:W-:-:S04]  /*4ee0*/  ISETP.NE.AND P1, PT, R0, 0x2d, PT ;  /* 0x0000002d0000780c */ /* 0x000fc80003f25270 */
[----:B------:R-:W-:Y:S02]  /*4ef0*/  SEL R3, RZ, 0x1, P1 ;  /* 0x00000001ff037807 */ /* 0x000fe40000800000 */
[----:B------:R-:W-:Y:S02]  /*4f00*/  SEL R7, R0, RZ, P1 ;  /* 0x000000ff00077207 */ /* 0x000fe40000800000 */
[----:B------:R-:W-:-:S03]  /*4f10*/  LOP3.LUT R6, R6, R3, RZ, 0x3c, !PT ;  /* 0x0000000306067212 */ /* 0x000fc600078e3cff */
[----:B0-----:R-:W-:Y:S01]  /*4f20*/  IMAD R8, R7, 0x8, R2 ;  /* 0x0000000807087824 */ /* 0x001fe200078e0202 */
[----:B------:R-:W-:Y:S01]  /*4f30*/  SHF.L.U32 R5, R6, 0x1f, RZ ;  /* 0x0000001f06057819 */ /* 0x000fe200000006ff */
[----:B-1----:R-:W-:Y:S06]  /*4f40*/  @!P0 BRA `(.L_x_86) ;  /* 0x0000001800848947 */ /* 0x002fec0003800000 */
.L_x_138:
        /* <DEDUP_REMOVED lines=9> */
.L_x_139:
        /* <DEDUP_REMOVED lines=9> */
.L_x_140:
        /* <DEDUP_REMOVED lines=9> */
.L_x_141:
        /* <DEDUP_REMOVED lines=9> */
.L_x_142:
        /* <DEDUP_REMOVED lines=9> */
.L_x_143:
        /* <DEDUP_REMOVED lines=9> */
.L_x_144:
        /* <DEDUP_REMOVED lines=9> */
.L_x_145:
        /* <DEDUP_REMOVED lines=9> */
.L_x_146:
        /* <DEDUP_REMOVED lines=9> */
.L_x_147:
        /* <DEDUP_REMOVED lines=9> */
.L_x_148:
        /* <DEDUP_REMOVED lines=9> */
.L_x_149:
        /* <DEDUP_REMOVED lines=9> */
.L_x_150:
        /* <DEDUP_REMOVED lines=9> */
.L_x_151:
        /* <DEDUP_REMOVED lines=9> */
.L_x_152:
        /* <DEDUP_REMOVED lines=9> */
.L_x_153:
        /* <DEDUP_REMOVED lines=9> */
.L_x_154:
        /* <DEDUP_REMOVED lines=9> */
.L_x_155:
        /* <DEDUP_REMOVED lines=9> */
.L_x_156:
        /* <DEDUP_REMOVED lines=9> */
.L_x_157:
        /* <DEDUP_REMOVED lines=9> */
.L_x_158:
        /* <DEDUP_REMOVED lines=9> */
.L_x_159:
        /* <DEDUP_REMOVED lines=9> */
.L_x_160:
        /* <DEDUP_REMOVED lines=9> */
.L_x_161:
        /* <DEDUP_REMOVED lines=9> */
.L_x_162:
        /* <DEDUP_REMOVED lines=9> */
.L_x_163:
        /* <DEDUP_REMOVED lines=9> */
.L_x_164:
        /* <DEDUP_REMOVED lines=9> */
.L_x_165:
        /* <DEDUP_REMOVED lines=9> */
.L_x_166:
        /* <DEDUP_REMOVED lines=9> */
.L_x_167:
        /* <DEDUP_REMOVED lines=9> */
.L_x_168:
        /* <DEDUP_REMOVED lines=9> */
.L_x_169:
        /* <DEDUP_REMOVED lines=9> */
.L_x_170:
        /* <DEDUP_REMOVED lines=9> */
.L_x_171:
        /* <DEDUP_REMOVED lines=9> */
.L_x_172:
        /* <DEDUP_REMOVED lines=9> */
.L_x_173:
        /* <DEDUP_REMOVED lines=9> */
.L_x_174:
        /* <DEDUP_REMOVED lines=9> */
.L_x_175:
        /* <DEDUP_REMOVED lines=9> */
.L_x_176:
        /* <DEDUP_REMOVED lines=9> */
.L_x_177:
[----:B------:R-:W1:Y:S01]  /*6540*/  SYNCS.PHASECHK.TRANS64.TRYWAIT P0, [R9+URZ], R4 ;  /* 0x00000004090075a7 */ /* 0x000e62000800017f */
[----:B------:R-:W-:-:S05]  /*6550*/  VIADD R0, R7, 0x1 ;  /* 0x0000000107007836 */ /* 0x000fca0000000000 */
[----:B------:R-:W-:-:S04]  /*6560*/  ISETP.NE.AND P1, PT, R0, 0x2d, PT ;  /* 0x0000002d0000780c */ /* 0x000fc80003f25270 */
[----:B------:R-:W-:Y:S02]  /*6570*/  SEL R3, RZ, 0x1, P1 ;  /* 0x00000001ff037807 */ /* 0x000fe40000800000 */
[----:B------:R-:W-:Y:S02]  /*6580*/  SEL R7, R0, RZ, P1 ;  /* 0x000000ff00077207 */ /* 0x000fe40000800000 */
[----:B------:R-:W-:-:S03]  /*6590*/  LOP3.LUT R11, R6, R3, RZ, 0x3c, !PT ;  /* 0x00000003060b7212 */ /* 0x000fc600078e3cff */
[----:B------:R-:W-:Y:S01]  /*65a0*/  IMAD R6, R7, 0x8, R2 ;  /* 0x0000000807067824 */ /* 0x000fe200078e0202 */
[----:B0-----:R-:W-:Y:S01]  /*65b0*/  SHF.L.U32 R5, R11, 0x1f, RZ ;  /* 0x0000001f0b057819 */ /* 0x001fe200000006ff */
[----:B-1----:R-:W-:Y:S06]  /*65c0*/  @!P0 BRA `(.L_x_126) ;  /* 0x0000001000048947 */ /* 0x002fec0003800000 */
.L_x_178:
[----:B------:R-:W1:Y:S01]  /*65d0*/  SYNCS.PHASECHK.TRANS64.TRYWAIT P0, [R6+URZ], R5 ;  /* 0x00000005060075a7 */ /* 0x000e62000800017f */
[----:B------:R-:W-:-:S05]  /*65e0*/  VIADD R0, R7, 0x1 ;  /* 0x0000000107007836 */ /* 0x000fca0000000000 */
[----:B------:R-:W-:-:S04]  /*65f0*/  ISETP.NE.AND P1, PT, R0, 0x2d, PT ;  /* 0x0000002d0000780c */ /* 0x000fc80003f25270 */
[----:B0-----:R-:W-:Y:S02]  /*6600*/  SEL R4, RZ, 0x1, P1 ;  /* 0x00000001ff047807 */ /* 0x001fe40000800000 */
[----:B------:R-:W-:Y:S02]  /*6610*/  SEL R3, R0, RZ, P1 ;  /* 0x000000ff00037207 */ /* 0x000fe40000800000 */
[----:B------:R-:W-:Y:S01]  /*6620*/  LOP3.LUT R0, R11, R4, RZ, 0x3c, !PT ;  /* 0x000000040b007212 */ /* 0x000fe200078e3cff */
[----:B-1----:R-:W-:Y:S06]  /*6630*/  @!P0 BRA `(.L_x_127) ;  /* 0x0000000c00fc8947 */ /* 0x002fec0003800000 */
.L_x_179:
[----:B------:R-:W-:Y:S01]  /*6640*/  IMAD R3, R3, 0x8, R2 ;  /* 0x0000000803037824 */ /* 0x000fe200078e0202 */
[----:B------:R-:W-:-:S07]  /*6650*/  SHF.L.U32 R0, R0, 0x1f, RZ ;  /* 0x0000001f00007819 */ /* 0x000fce00000006ff */
.L_x_128:
[----:B-1----:R1:W2:Y:S02]  /*6660*/  SYNCS.PHASECHK.TRANS64.TRYWAIT P0, [R3+URZ], R0 ;  /* 0x00000000030075a7 */ /* 0x0022a4000800017f */
[----:B--2---:R-:W-:Y:S05]  /*6670*/  @!P0 NANOSLEEP.SYNCS 0x989680 ;  /* 0x009896800000895d */ /* 0x004fea0003900000 */
[----:B------:R-:W2:Y:S02]  /*6680*/  @!P0 SYNCS.PHASECHK.TRANS64 P0, [R3+URZ], R0 ;  /* 0x00000000030085a7 */ /* 0x000ea4000800007f */
[----:B--2---:R-:W-:Y:S05]  /*6690*/  @!P0 BRA `(.L_x_128) ;  /* 0xfffffffc00f08947 */ /* 0x004fea000383ffff */
.L_x_82:
[----:B------:R-:W-:Y:S05]  /*66a0*/  BSYNC B0 ;  /* 0x0000000000007941 */ /* 0x000fea0003800000 */
.L_x_81:
[----:B------:R-:W-:Y:S05]  /*66b0*/  EXIT ;  /* 0x000000000000794d */ /* 0x000fea0003800000 */
.L_x_18:
[----:B-1----:R1:W2:Y:S02]  /*66c0*/  SYNCS.PHASECHK.TRANS64.TRYWAIT P1, [R3+URZ], R0 ;  /* 0x00000000030075a7 */ /* 0x0022a4000802017f */
[----:B--2---:R-:W-:Y:S05]  /*66d0*/  @!P1 NANOSLEEP.SYNCS 0x989680 ;  /* 0x009896800000995d */ /* 0x004fea0003900000 */
[----:B------:R-:W2:Y:S02]  /*66e0*/  @!P1 SYNCS.PHASECHK.TRANS64 P1, [R3+URZ], R0 ;  /* 0x00000000030095a7 */ /* 0x000ea4000802007f */
[----:B--2---:R-:W-:Y:S05]  /*66f0*/  @!P1 BRA `(.L_x_18) ;  /* 0xfffffffc00f09947 */ /* 0x004fea000383ffff */
[----:B------:R-:W-:Y:S05]  /*6700*/  BRA `(.L_x_17) ;  /* 0xffffffb000c87947 */ /* 0x000fea000383ffff */
.L_x_23:
[----:B-1----:R-:W-:-:S04]  /*6710*/  IMAD.U32 R4, RZ, RZ, UR4 ;  /* 0x00000004ff047e24 */ /* 0x002fc8000f8e00ff */
[----:B------:R1:W2:Y:S03]  /*6720*/  SYNCS.PHASECHK.TRANS64.TRYWAIT P1, [R4+URZ], R3 ;  /* 0x00000003040075a7 */ /* 0x0002a6000802017f */
[----:B--2---:R-:W-:Y:S05]  /*6730*/  @!P1 NANOSLEEP.SYNCS 0x989680 ;  /* 0x009896800000995d */ /* 0x004fea0003900000 */
[----:B------:R-:W2:Y:S02]  /*6740*/  @!P1 SYNCS.PHASECHK.TRANS64 P1, [R4+URZ], R3 ;  /* 0x00000003040095a7 */ /* 0x000ea4000802007f */
[----:B--2---:R-:W-:Y:S05]  /*6750*/  @!P1 BRA `(.L_x_23) ;  /* 0xfffffffc00ec9947 */ /* 0x004fea000383ffff */
[----:B------:R-:W-:Y:S05]  /*6760*/  BRA `(.L_x_22) ;  /* 0xffffffb4002c7947 */ /* 0x000fea000383ffff */
.L_x_68:
[----:B------:R-:W-:Y:S01]  /*6770*/  BSSY B1, `(.L_x_129) ;  /* 0x0000006000017945 */ /* 0x000fe20003800000 */
[----:B------:R-:W-:-:S07]  /*6780*/  IMAD.MOV.U32 R15, RZ, RZ, -0x1 ;  /* 0xffffffffff0f7424 */ /* 0x000fce00078e00ff */
[----:B------:R-:W-:Y:S05]  /*6790*/  WARPSYNC.COLLECTIVE R15, `(.L_x_130) ;  /* 0x000000000f0c7348 */ /* 0x000fea0003c00000 */
[----:B------:R-:W-:Y:S02]  /*67a0*/  ELECT P6, UR62, PT ;  /* 0x00000000003e782f */ /* 0x000fe400038c0000 */
[----:B------:R-:W-:Y:S01]  /*67b0*/  MOV R14, UR62 ;  /* 0x0000003e000e7c02 */ /* 0x000fe20008000f00 */
[----:B------:R-:W-:Y:S10]  /*67c0*/  ENDCOLLECTIVE ;  /* 0x000000000000791b */ /* 0x000ff40003800000 */
.L_x_130:
[----:B------:R-:W-:Y:S05]  /*67d0*/  BSYNC B1 ;  /* 0x0000000000017941 */ /* 0x000fea0003800000 */
.L_x_129:
[----:B------:R-:W-:Y:S05]  /*67e0*/  BRA `(.L_x_131) ;  /* 0xffffffd800787947 */ /* 0x000fea000383ffff */
.L_x_71:
[----:B-1----:R1:W2:Y:S02]  /*67f0*/  SYNCS.PHASECHK.TRANS64.TRYWAIT P1, [R9+URZ+0x168], R6 ;  /* 0x00016806090075a7 */ /* 0x0022a4000802017f */
[----:B--2---:R-:W-:Y:S05]  /*6800*/  @!P1 NANOSLEEP.SYNCS 0x989680 ;  /* 0x009896800000995d */ /* 0x004fea0003900000 */
[----:B------:R-:W2:Y:S02]  /*6810*/  @!P1 SYNCS.PHASECHK.TRANS64 P1, [R9+URZ+0x168], R6 ;  /* 0x00016806090095a7 */ /* 0x000ea4000802007f */
[----:B--2---:R-:W-:Y:S05]  /*6820*/  @!P1 BRA `(.L_x_71) ;  /* 0xfffffffc00f09947 */ /* 0x004fea000383ffff */
[----:B------:R-:W-:Y:S05]  /*6830*/  BRA `(.L_x_132) ;  /* 0xffffffd800ac7947 */ /* 0x000fea000383ffff */
.L_x_80:
[----:B------:R-:W-:Y:S01]  /*6840*/  BSSY B0, `(.L_x_133) ;  /* 0x0000006000007945 */ /* 0x000fe20003800000 */
[----:B------:R-:W-:-:S07]  /*6850*/  IMAD.MOV.U32 R15, RZ, RZ, -0x1 ;  /* 0xffffffffff0f7424 */ /* 0x000fce00078e00ff */
[----:B------:R-:W-:Y:S05]  /*6860*/  WARPSYNC.COLLECTIVE R15, `(.L_x_134) ;  /* 0x000000000f0c7348 */ /* 0x000fea0003c00000 */
[----:B------:R-:W-:Y:S02]  /*6870*/  ELECT P6, UR62, PT ;  /* 0x00000000003e782f */ /* 0x000fe400038c0000 */
[----:B------:R-:W-:Y:S01]  /*6880*/  MOV R14, UR62 ;  /* 0x0000003e000e7c02 */ /* 0x000fe20008000f00 */
[----:B------:R-:W-:Y:S10]  /*6890*/  ENDCOLLECTIVE ;  /* 0x000000000000791b */ /* 0x000ff40003800000 */
.L_x_134:
[----:B------:R-:W-:Y:S05]  /*68a0*/  BSYNC B0 ;  /* 0x0000000000007941 */ /* 0x000fea0003800000 */
.L_x_133:
[----:B------:R-:W-:Y:S05]  /*68b0*/  BRA `(.L_x_135) ;  /* 0xffffffe400087947 */ /* 0x000fea000383ffff */
.L_x_84:
[----:B0-----:R0:W1:Y:S02]  /*68c0*/  SYNCS.PHASECHK.TRANS64.TRYWAIT P0, [R7+URZ], R4 ;  /* 0x00000004070075a7 */ /* 0x001064000800017f */
[----:B-1----:R-:W-:Y:S05]  /*68d0*/  @!P0 NANOSLEEP.SYNCS 0x989680 ;  /* 0x009896800000895d */ /* 0x002fea0003900000 */
[----:B------:R-:W1:Y:S02]  /*68e0*/  @!P0 SYNCS.PHASECHK.TRANS64 P0, [R7+URZ], R4 ;  /* 0x00000004070085a7 */ /* 0x000e64000800007f */
[----:B-1----:R-:W-:Y:S05]  /*68f0*/  @!P0 BRA `(.L_x_84) ;  /* 0xfffffffc00f08947 */ /* 0x002fea000383ffff */
[----:B------:R-:W-:Y:S05]  /*6900*/  BRA `(.L_x_136) ;  /* 0xffffffe400487947 */ /* 0x000fea000383ffff */
.L_x_85:
[----:B0-----:R0:W1:Y:S02]  /*6910*/  SYNCS.PHASECHK.TRANS64.TRYWAIT P0, [R8+URZ], R5 ;  /* 0x00000005080075a7 */ /* 0x001064000800017f */
[----:B-1----:R-:W-:Y:S05]  /*6920*/  @!P0 NANOSLEEP.SYNCS 0x989680 ;  /* 0x009896800000895d */ /* 0x002fea0003900000 */
[----:B------:R-:W1:Y:S02]  /*6930*/  @!P0 SYNCS.PHASECHK.TRANS64 P0, [R8+URZ], R5 ;  /* 0x00000005080085a7 */ /* 0x000e64000800007f */
[----:B-1----:R-:W-:Y:S05]  /*6940*/  @!P0 BRA `(.L_x_85) ;  /* 0xfffffffc00f08947 */ /* 0x002fea000383ffff */
[----:B------:R-:W-:Y:S05]  /*6950*/  BRA `(.L_x_137) ;  /* 0xffffffe400587947 */ /* 0x000fea000383ffff */
.L_x_86:
[----:B0-----:R0:W1:Y:S02]  /*6960*/  SYNCS.PHASECHK.TRANS64.TRYWAIT P0, [R9+URZ], R4 ;  /* 0x00000004090075a7 */ /* 0x001064000800017f */
[----:B-1----:R-:W-:Y:S05]  /*6970*/  @!P0 NANOSLEEP.SYNCS 0x989680 ;  /* 0x009896800000895d */ /* 0x002fea0003900000 */
[----:B------:R-:W1:Y:S02]  /*6980*/  @!P0 SYNCS.PHASECHK.TRANS64 P0, [R9+URZ], R4 ;  /* 0x00000004090085a7 */ /* 0x000e64000800007f */
[----:B-1----:R-:W-:Y:S05]  /*6990*/  @!P0 BRA `(.L_x_86) ;  /* 0xfffffffc00f08947 */ /* 0x002fea000383ffff */
[----:B------:R-:W-:Y:S05]  /*69a0*/  BRA `(.L_x_138) ;  /* 0xffffffe400687947 */ /* 0x000fea000383ffff */
.L_x_87:
[----:B0-----:R0:W1:Y:S02]  /*69b0*/  SYNCS.PHASECHK.TRANS64.TRYWAIT P0, [R8+URZ], R5 ;  /* 0x00000005080075a7 */ /* 0x001064000800017f */
[----:B-1----:R-:W-:Y:S05]  /*69c0*/  @!P0 NANOSLEEP.SYNCS 0x989680 ;  /* 0x009896800000895d */ /* 0x002fea0003900000 */
[----:B------:R-:W1:Y:S02]  /*69d0*/  @!P0 SYNCS.PHASECHK.TRANS64 P0, [R8+URZ], R5 ;  /* 0x00000005080085a7 */ /* 0x000e64000800007f */
[----:B-1----:R-:W-:Y:S05]  /*69e0*/  @!P0 BRA `(.L_x_87) ;  /* 0xfffffffc00f08947 */ /* 0x002fea000383ffff */
[----:B------:R-:W-:Y:S05]  /*69f0*/  BRA `(.L_x_139) ;  /* 0xffffffe400787947 */ /* 0x000fea000383ffff */
.L_x_88:
[----:B0-----:R0:W1:Y:S02]  /*6a00*/  SYNCS.PHASECHK.TRANS64.TRYWAIT P0, [R9+URZ], R4 ;  /* 0x00000004090075a7 */ /* 0x001064000800017f */
[----:B-1----:R-:W-:Y:S05]  /*6a10*/  @!P0 NANOSLEEP.SYNCS 0x989680 ;  /* 0x009896800000895d */ /* 0x002fea0003900000 */
[----:B------:R-:W1:Y:S02]  /*6a20*/  @!P0 SYNCS.PHASECHK.TRANS64 P0, [R9+URZ], R4 ;  /* 0x00000004090085a7 */ /* 0x000e64000800007f */
[----:B-1----:R-:W-:Y:S05]  /*6a30*/  @!P0 BRA `(.L_x_88) ;  /* 0xfffffffc00f08947 */ /* 0x002fea000383ffff */
[----:B------:R-:W-:Y:S05]  /*6a40*/  BRA `(.L_x_140) ;  /* 0xffffffe400887947 */ /* 0x000fea000383ffff */
.L_x_89:
[----:B0-----:R0:W1:Y:S02]  /*6a50*/  SYNCS.PHASECHK.TRANS64.TRYWAIT P0, [R8+URZ], R5 ;  /* 0x00000005080075a7 */ /* 0x001064000800017f */
[----:B-1----:R-:W-:Y:S05]  /*6a60*/  @!P0 NANOSLEEP.SYNCS 0x989680 ;  /* 0x009896800000895d */ /* 0x002fea0003900000 */
[----:B------:R-:W1:Y:S02]  /*6a70*/  @!P0 SYNCS.PHASECHK.TRANS64 P0, [R8+URZ], R5 ;  /* 0x00000005080085a7 */ /* 0x000e64000800007f */
[----:B-1----:R-:W-:Y:S05]  /*6a80*/  @!P0 BRA `(.L_x_89) ;  /* 0xfffffffc00f08947 */ /* 0x002fea000383ffff */
[----:B------:R-:W-:Y:S05]  /*6a90*/  BRA `(.L_x_141) ;  /* 0xffffffe400987947 */ /* 0x000fea000383ffff */
.L_x_90:
[----:B0-----:R0:W1:Y:S02]  /*6aa0*/  SYNCS.PHASECHK.TRANS64.TRYWAIT P0, [R9+URZ], R4 ;  /* 0x00000004090075a7 */ /* 0x001064000800017f */
[----:B-1----:R-:W-:Y:S05]  /*6ab0*/  @!P0 NANOSLEEP.SYNCS 0x989680 ;  /* 0x009896800000895d */ /* 0x002fea0003900000 */
[----:B------:R-:W1:Y:S02]  /*6ac0*/  @!P0 SYNCS.PHASECHK.TRANS64 P0, [R9+URZ], R4 ;  /* 0x00000004090085a7 */ /* 0x000e64000800007f */
[----:B-1----:R-:W-:Y:S05]  /*6ad0*/  @!P0 BRA `(.L_x_90) ;  /* 0xfffffffc00f08947 */ /* 0x002fea000383ffff */
[----:B------:R-:W-:Y:S05]  /*6ae0*/  BRA `(.L_x_142) ;  /* 0xffffffe400a87947 */ /* 0x000fea000383ffff */
.L_x_91:
[----:B0-----:R0:W1:Y:S02]  /*6af0*/  SYNCS.PHASECHK.TRANS64.TRYWAIT P0, [R8+URZ], R5 ;  /* 0x00000005080075a7 */ /* 0x001064000800017f */
[----:B-1----:R-:W-:Y:S05]  /*6b00*/  @!P0 NANOSLEEP.SYNCS 0x989680 ;  /* 0x009896800000895d */ /* 0x002fea0003900000 */
[----:B------:R-:W1:Y:S02]  /*6b10*/  @!P0 SYNCS.PHASECHK.TRANS64 P0, [R8+URZ], R5 ;  /* 0x00000005080085a7 */ /* 0x000e64000800007f */
[----:B-1----:R-:W-:Y:S05]  /*6b20*/  @!P0 BRA `(.L_x_91) ;  /* 0xfffffffc00f08947 */ /* 0x002fea000383ffff */
[----:B------:R-:W-:Y:S05]  /*6b30*/  BRA `(.L_x_143) ;  /* 0xffffffe400b87947 */ /* 0x000fea000383ffff */
.L_x_92:
[----:B0-----:R0:W1:Y:S02]  /*6b40*/  SYNCS.PHASECHK.TRANS64.TRYWAIT P0, [R9+URZ], R4 ;  /* 0x00000004090075a7 */ /* 0x001064000800017f */
[----:B-1----:R-:W-:Y:S05]  /*6b50*/  @!P0 NANOSLEEP.SYNCS 0x989680 ;  /* 0x009896800000895d */ /* 0x002fea0003900000 */
[----:B------:R-:W1:Y:S02]  /*6b60*/  @!P0 SYNCS.PHASECHK.TRANS64 P0, [R9+URZ], R4 ;  /* 0x00000004090085a7 */ /* 0x000e64000800007f */
[----:B-1----:R-:W-:Y:S05]  /*6b70*/  @!P0 BRA `(.L_x_92) ;  /* 0xfffffffc00f08947 */ /* 0x002fea000383ffff */
[----:B------:R-:W-:Y:S05]  /*6b80*/  BRA `(.L_x_144) ;  /* 0xffffffe400c87947 */ /* 0x000fea000383ffff */
.L_x_93:
[----:B0-----:R0:W1:Y:S02]  /*6b90*/  SYNCS.PHASECHK.TRANS64.TRYWAIT P0, [R8+URZ], R5 ;  /* 0x00000005080075a7 */ /* 0x001064000800017f */
[----:B-1----:R-:W-:Y:S05]  /*6ba0*/  @!P0 NANOSLEEP.SYNCS 0x989680 ;  /* 0x009896800000895d */ /* 0x002fea0003900000 */
[----:B------:R-:W1:Y:S02]  /*6bb0*/  @!P0 SYNCS.PHASECHK.TRANS64 P0, [R8+URZ], R5 ;  /* 0x00000005080085a7 */ /* 0x000e64000800007f */
[----:B-1----:R-:W-:Y:S05]  /*6bc0*/  @!P0 BRA `(.L_x_93) ;  /* 0xfffffffc00f08947 */ /* 0x002fea000383ffff */
[----:B------:R-:W-:Y:S05]  /*6bd0*/  BRA `(.L_x_145) ;  /* 0xffffffe400d87947 */ /* 0x000fea000383ffff */
.L_x_94:
[----:B0-----:R0:W1:Y:S02]  /*6be0*/  SYNCS.PHASECHK.TRANS64.TRYWAIT P0, [R9+URZ], R4 ;  /* 0x00000004090075a7 */ /* 0x001064000800017f */
[----:B-1----:R-:W-:Y:S05]  /*6bf0*/  @!P0 NANOSLEEP.SYNCS 0x989680 ;  /* 0x009896800000895d */ /* 0x002fea0003900000 */
[----:B------:R-:W1:Y:S02]  /*6c00*/  @!P0 SYNCS.PHASECHK.TRANS64 P0, [R9+URZ], R4 ;  /* 0x00000004090085a7 */ /* 0x000e64000800007f */
[----:B-1----:R-:W-:Y:S05]  /*6c10*/  @!P0 BRA `(.L_x_94) ;  /* 0xfffffffc00f08947 */ /* 0x002fea000383ffff */
[----:B------:R-:W-:Y:S05]  /*6c20*/  BRA `(.L_x_146) ;  /* 0xffffffe400e87947 */ /* 0x000fea000383ffff */
.L_x_95:
[----:B0-----:R0:W1:Y:S02]  /*6c30*/  SYNCS.PHASECHK.TRANS64.TRYWAIT P0, [R8+URZ], R5 ;  /* 0x00000005080075a7 */ /* 0x001064000800017f */
[----:B-1----:R-:W-:Y:S05]  /*6c40*/  @!P0 NANOSLEEP.SYNCS 0x989680 ;  /* 0x009896800000895d */ /* 0x002fea0003900000 */
[----:B------:R-:W1:Y:S02]  /*6c50*/  @!P0 SYNCS.PHASECHK.TRANS64 P0, [R8+URZ], R5 ;  /* 0x00000005080085a7 */ /* 0x000e64000800007f */
[----:B-1----:R-:W-:Y:S05]  /*6c60*/  @!P0 BRA `(.L_x_95) ;  /* 0xfffffffc00f08947 */ /* 0x002fea000383ffff */
[----:B------:R-:W-:Y:S05]  /*6c70*/  BRA `(.L_x_147) ;  /* 0xffffffe400f87947 */ /* 0x000fea000383ffff */
.L_x_96:
[----:B0-----:R0:W1:Y:S02]  /*6c80*/  SYNCS.PHASECHK.TRANS64.TRYWAIT P0, [R9+URZ], R4 ;  /* 0x00000004090075a7 */ /* 0x001064000800017f */
[----:B-1----:R-:W-:Y:S05]  /*6c90*/  @!P0 NANOSLEEP.SYNCS 0x989680 ;  /* 0x009896800000895d */ /* 0x002fea0003900000 */
[----:B------:R-:W1:Y:S02]  /*6ca0*/  @!P0 SYNCS.PHASECHK.TRANS64 P0, [R9+URZ], R4 ;  /* 0x00000004090085a7 */ /* 0x000e64000800007f */
[----:B-1----:R-:W-:Y:S05]  /*6cb0*/  @!P0 BRA `(.L_x_96) ;  /* 0xfffffffc00f08947 */ /* 0x002fea000383ffff */
[----:B------:R-:W-:Y:S05]  /*6cc0*/  BRA `(.L_x_148) ;  /* 0xffffffe800087947 */ /* 0x000fea000383ffff */
.L_x_97:
[----:B0-----:R0:W1:Y:S02]  /*6cd0*/  SYNCS.PHASECHK.TRANS64.TRYWAIT P0, [R8+URZ], R5 ;  /* 0x00000005080075a7 */ /* 0x001064000800017f */
[----:B-1----:R-:W-:Y:S05]  /*6ce0*/  @!P0 NANOSLEEP.SYNCS 0x989680 ;  /* 0x009896800000895d */ /* 0x002fea0003900000 */
[----:B------:R-:W1:Y:S02]  /*6cf0*/  @!P0 SYNCS.PHASECHK.TRANS64 P0, [R8+URZ], R5 ;  /* 0x00000005080085a7 */ /* 0x000e64000800007f */
[----:B-1----:R-:W-:Y:S05]  /*6d00*/  @!P0 BRA `(.L_x_97) ;  /* 0xfffffffc00f08947 */ /* 0x002fea000383ffff */
[----:B------:R-:W-:Y:S05]  /*6d10*/  BRA `(.L_x_149) ;  /* 0xffffffe800187947 */ /* 0x000fea000383ffff */
.L_x_98:
[----:B0-----:R0:W1:Y:S02]  /*6d20*/  SYNCS.PHASECHK.TRANS64.TRYWAIT P0, [R9+URZ], R4 ;  /* 0x00000004090075a7 */ /* 0x001064000800017f */
[----:B-1----:R-:W-:Y:S05]  /*6d30*/  @!P0 NANOSLEEP.SYNCS 0x989680 ;  /* 0x009896800000895d */ /* 0x002fea0003900000 */
[----:B------:R-:W1:Y:S02]  /*6d40*/  @!P0 SYNCS.PHASECHK.TRANS64 P0, [R9+URZ], R4 ;  /* 0x00000004090085a7 */ /* 0x000e64000800007f */
[----:B-1----:R-:W-:Y:S05]  /*6d50*/  @!P0 BRA `(.L_x_98) ;  /* 0xfffffffc00f08947 */ /* 0x002fea000383ffff */
[----:B------:R-:W-:Y:S05]  /*6d60*/  BRA `(.L_x_150) ;  /* 0xffffffe800287947 */ /* 0x000fea000383ffff */
.L_x_99:
[----:B0-----:R0:W1:Y:S02]  /*6d70*/  SYNCS.PHASECHK.TRANS64.TRYWAIT P0, [R8+URZ], R5 ;  /* 0x00000005080075a7 */ /* 0x001064000800017f */
[----:B-1----:R-:W-:Y:S05]  /*6d80*/  @!P0 NANOSLEEP.SYNCS 0x989680 ;  /* 0x009896800000895d */ /* 0x002fea0003900000 */
[----:B------:R-:W1:Y:S02]  /*6d90*/  @!P0 SYNCS.PHASECHK.TRANS64 P0, [R8+URZ], R5 ;  /* 0x00000005080085a7 */ /* 0x000e64000800007f */
[----:B-1----:R-:W-:Y:S05]  /*6da0*/  @!P0 BRA `(.L_x_99) ;  /* 0xfffffffc00f08947 */ /* 0x002fea000383ffff */
[----:B------:R-:W-:Y:S05]  /*6db0*/  BRA `(.L_x_151) ;  /* 0xffffffe800387947 */ /* 0x000fea000383ffff */
.L_x_100:
[----:B0-----:R0:W1:Y:S02]  /*6dc0*/  SYNCS.PHASECHK.TRANS64.TRYWAIT P0, [R9+URZ], R4 ;  /* 0x00000004090075a7 */ /* 0x001064000800017f */
[----:B-1----:R-:W-:Y:S05]  /*6dd0*/  @!P0 NANOSLEEP.SYNCS 0x989680 ;  /* 0x009896800000895d */ /* 0x002fea0003900000 */
[----:B------:R-:W1:Y:S02]  /*6de0*/  @!P0 SYNCS.PHASECHK.TRANS64 P0, [R9+URZ], R4 ;  /* 0x00000004090085a7 */ /* 0x000e64000800007f */
[----:B-1----:R-:W-:Y:S05]  /*6df0*/  @!P0 BRA `(.L_x_100) ;  /* 0xfffffffc00f08947 */ /* 0x002fea000383ffff */
[----:B------:R-:W-:Y:S05]  /*6e00*/  BRA `(.L_x_152) ;  /* 0xffffffe800487947 */ /* 0x000fea000383ffff */
.L_x_101:
[----:B0-----:R0:W1:Y:S02]  /*6e10*/  SYNCS.PHASECHK.TRANS64.TRYWAIT P0, [R8+URZ], R5 ;  /* 0x00000005080075a7 */ /* 0x001064000800017f */
[----:B-1----:R-:W-:Y:S05]  /*6e20*/  @!P0 NANOSLEEP.SYNCS 0x989680 ;  /* 0x009896800000895d */ /* 0x002fea0003900000 */
[----:B------:R-:W1:Y:S02]  /*6e30*/  @!P0 SYNCS.PHASECHK.TRANS64 P0, [R8+URZ], R5 ;  /* 0x00000005080085a7 */ /* 0x000e64000800007f */
[----:B-1----:R-:W-:Y:S05]  /*6e40*/  @!P0 BRA `(.L_x_101) ;  /* 0xfffffffc00f08947 */ /* 0x002fea000383ffff */
[----:B------:R-:W-:Y:S05]  /*6e50*/  BRA `(.L_x_153) ;  /* 0xffffffe800587947 */ /* 0x000fea000383ffff */
.L_x_102:
[----:B0-----:R0:W1:Y:S02]  /*6e60*/  SYNCS.PHASECHK.TRANS64.TRYWAIT P0, [R9+URZ], R4 ;  /* 0x00000004090075a7 */ /* 0x001064000800017f */
[----:B-1----:R-:W-:Y:S05]  /*6e70*/  @!P0 NANOSLEEP.SYNCS 0x989680 ;  /* 0x009896800000895d */ /* 0x002fea0003900000 */
[----:B------:R-:W1:Y:S02]  /*6e80*/  @!P0 SYNCS.PHASECHK.TRANS64 P0, [R9+URZ], R4 ;  /* 0x00000004090085a7 */ /* 0x000e64000800007f */
[----:B-1----:R-:W-:Y:S05]  /*6e90*/  @!P0 BRA `(.L_x_102) ;  /* 0xfffffffc00f08947 */ /* 0x002fea000383ffff */
[----:B------:R-:W-:Y:S05]  /*6ea0*/  BRA `(.L_x_154) ;  /* 0xffffffe800687947 */ /* 0x000fea000383ffff */
.L_x_103:
[----:B0-----:R0:W1:Y:S02]  /*6eb0*/  SYNCS.PHASECHK.TRANS64.TRYWAIT P0, [R8+URZ], R5 ;  /* 0x00000005080075a7 */ /* 0x001064000800017f */
[----:B-1----:R-:W-:Y:S05]  /*6ec0*/  @!P0 NANOSLEEP.SYNCS 0x989680 ;  /* 0x009896800000895d */ /* 0x002fea0003900000 */
[----:B------:R-:W1:Y:S02]  /*6ed0*/  @!P0 SYNCS.PHASECHK.TRANS64 P0, [R8+URZ], R5 ;  /* 0x00000005080085a7 */ /* 0x000e64000800007f */
[----:B-1----:R-:W-:Y:S05]  /*6ee0*/  @!P0 BRA `(.L_x_103) ;  /* 0xfffffffc00f08947 */ /* 0x002fea000383ffff */
[----:B------:R-:W-:Y:S05]  /*6ef0*/  BRA `(.L_x_155) ;  /* 0xffffffe800787947 */ /* 0x000fea000383ffff */
.L_x_104:
[----:B0-----:R0:W1:Y:S02]  /*6f00*/  SYNCS.PHASECHK.TRANS64.TRYWAIT P0, [R9+URZ], R4 ;  /* 0x00000004090075a7 */ /* 0x001064000800017f */
[----:B-1----:R-:W-:Y:S05]  /*6f10*/  @!P0 NANOSLEEP.SYNCS 0x989680 ;  /* 0x009896800000895d */ /* 0x002fea0003900000 */
[----:B------:R-:W1:Y:S02]  /*6f20*/  @!P0 SYNCS.PHASECHK.TRANS64 P0, [R9+URZ], R4 ;  /* 0x00000004090085a7 */ /* 0x000e64000800007f */
[----:B-1----:R-:W-:Y:S05]  /*6f30*/  @!P0 BRA `(.L_x_104) ;  /* 0xfffffffc00f08947 */ /* 0x002fea000383ffff */
[----:B------:R-:W-:Y:S05]  /*6f40*/  BRA `(.L_x_156) ;  /* 0xffffffe800887947 */ /* 0x000fea000383ffff */
.L_x_105:
[----:B0-----:R0:W1:Y:S02]  /*6f50*/  SYNCS.PHASECHK.TRANS64.TRYWAIT P0, [R8+URZ], R5 ;  /* 0x00000005080075a7 */ /* 0x001064000800017f */
[----:B-1----:R-:W-:Y:S05]  /*6f60*/  @!P0 NANOSLEEP.SYNCS 0x989680 ;  /* 0x009896800000895d */ /* 0x002fea0003900000 */
[----:B------:R-:W1:Y:S02]  /*6f70*/  @!P0 SYNCS.PHASECHK.TRANS64 P0, [R8+URZ], R5 ;  /* 0x00000005080085a7 */ /* 0x000e64000800007f */
[----:B-1----:R-:W-:Y:S05]  /*6f80*/  @!P0 BRA `(.L_x_105) ;  /* 0xfffffffc00f08947 */ /* 0x002fea000383ffff */
[----:B------:R-:W-:Y:S05]  /*6f90*/  BRA `(.L_x_157) ;  /* 0xffffffe800987947 */ /* 0x000fea000383ffff */
.L_x_106:
[----:B0-----:R0:W1:Y:S02]  /*6fa0*/  SYNCS.PHASECHK.TRANS64.TRYWAIT P0, [R9+URZ], R4 ;  /* 0x00000004090075a7 */ /* 0x001064000800017f */
[----:B-1----:R-:W-:Y:S05]  /*6fb0*/  @!P0 NANOSLEEP.SYNCS 0x989680 ;  /* 0x009896800000895d */ /* 0x002fea0003900000 */
[----:B------:R-:W1:Y:S02]  /*6fc0*/  @!P0 SYNCS.PHASECHK.TRANS64 P0, [R9+URZ], R4 ;  /* 0x00000004090085a7 */ /* 0x000e64000800007f */
[----:B-1----:R-:W-:Y:S05]  /*6fd0*/  @!P0 BRA `(.L_x_106) ;  /* 0xfffffffc00f08947 */ /* 0x002fea000383ffff */
[----:B------:R-:W-:Y:S05]  /*6fe0*/  BRA `(.L_x_158) ;  /* 0xffffffe800a87947 */ /* 0x000fea000383ffff */
.L_x_107:
[----:B0-----:R0:W1:Y:S02]  /*6ff0*/  SYNCS.PHASECHK.TRANS64.TRYWAIT P0, [R8+URZ], R5 ;  /* 0x00000005080075a7 */ /* 0x001064000800017f */
[----:B-1----:R-:W-:Y:S05]  /*7000*/  @!P0 NANOSLEEP.SYNCS 0x989680 ;  /* 0x009896800000895d */ /* 0x002fea0003900000 */
[----:B------:R-:W1:Y:S02]  /*7010*/  @!P0 SYNCS.PHASECHK.TRANS64 P0, [R8+URZ], R5 ;  /* 0x00000005080085a7 */ /* 0x000e64000800007f */
[----:B-1----:R-:W-:Y:S05]  /*7020*/  @!P0 BRA `(.L_x_107) ;  /* 0xfffffffc00f08947 */ /* 0x002fea000383ffff */
[----:B------:R-:W-:Y:S05]  /*7030*/  BRA `(.L_x_159) ;  /* 0xffffffe800b87947 */ /* 0x000fea000383ffff */
.L_x_108:
[----:B0-----:R0:W1:Y:S02]  /*7040*/  SYNCS.PHASECHK.TRANS64.TRYWAIT P0, [R9+URZ], R4 ;  /* 0x00000004090075a7 */ /* 0x001064000800017f */
[----:B-1----:R-:W-:Y:S05]  /*7050*/  @!P0 NANOSLEEP.SYNCS 0x989680 ;  /* 0x009896800000895d */ /* 0x002fea0003900000 */
[----:B------:R-:W1:Y:S02]  /*7060*/  @!P0 SYNCS.PHASECHK.TRANS64 P0, [R9+URZ], R4 ;  /* 0x00000004090085a7 */ /* 0x000e64000800007f */
[----:B-1----:R-:W-:Y:S05]  /*7070*/  @!P0 BRA `(.L_x_108) ;  /* 0xfffffffc00f08947 */ /* 0x002fea000383ffff */
[----:B------:R-:W-:Y:S05]  /*7080*/  BRA `(.L_x_160) ;  /* 0xffffffe800c87947 */ /* 0x000fea000383ffff */
.L_x_109:
[----:B0-----:R0:W1:Y:S02]  /*7090*/  SYNCS.PHASECHK.TRANS64.TRYWAIT P0, [R8+URZ], R5 ;  /* 0x00000005080075a7 */ /* 0x001064000800017f */
[----:B-1----:R-:W-:Y:S05]  /*70a0*/  @!P0 NANOSLEEP.SYNCS 0x989680 ;  /* 0x009896800000895d */ /* 0x002fea0003900000 */
[----:B------:R-:W1:Y:S02]  /*70b0*/  @!P0 SYNCS.PHASECHK.TRANS64 P0, [R8+URZ], R5 ;  /* 0x00000005080085a7 */ /* 0x000e64000800007f */
[----:B-1----:R-:W-:Y:S05]  /*70c0*/  @!P0 BRA `(.L_x_109) ;  /* 0xfffffffc00f08947 */ /* 0x002fea000383ffff */
[----:B------:R-:W-:Y:S05]  /*70d0*/  BRA `(.L_x_161) ;  /* 0xffffffe800d87947 */ /* 0x000fea000383ffff */
.L_x_110:
[----:B0-----:R0:W1:Y:S02]  /*70e0*/  SYNCS.PHASECHK.TRANS64.TRYWAIT P0, [R9+URZ], R4 ;  /* 0x00000004090075a7 */ /* 0x001064000800017f */
[----:B-1----:R-:W-:Y:S05]  /*70f0*/  @!P0 NANOSLEEP.SYNCS 0x989680 ;  /* 0x009896800000895d */ /* 0x002fea0003900000 */
[----:B------:R-:W1:Y:S02]  /*7100*/  @!P0 SYNCS.PHASECHK.TRANS64 P0, [R9+URZ], R4 ;  /* 0x00000004090085a7 */ /* 0x000e64000800007f */
[----:B-1----:R-:W-:Y:S05]  /*7110*/  @!P0 BRA `(.L_x_110) ;  /* 0xfffffffc00f08947 */ /* 0x002fea000383ffff */
[----:B------:R-:W-:Y:S05]  /*7120*/  BRA `(.L_x_162) ;  /* 0xffffffe800e87947 */ /* 0x000fea000383ffff */
.L_x_111:
[----:B0-----:R0:W1:Y:S02]  /*7130*/  SYNCS.PHASECHK.TRANS64.TRYWAIT P0, [R8+URZ], R5 ;  /* 0x00000005080075a7 */ /* 0x001064000800017f */
[----:B-1----:R-:W-:Y:S05]  /*7140*/  @!P0 NANOSLEEP.SYNCS 0x989680 ;  /* 0x009896800000895d */ /* 0x002fea0003900000 */
[----:B------:R-:W1:Y:S02]  /*7150*/  @!P0 SYNCS.PHASECHK.TRANS64 P0, [R8+URZ], R5 ;  /* 0x00000005080085a7 */ /* 0x000e64000800007f */
[----:B-1----:R-:W-:Y:S05]  /*7160*/  @!P0 BRA `(.L_x_111) ;  /* 0xfffffffc00f08947 */ /* 0x002fea000383ffff */
[----:B------:R-:W-:Y:S05]  /*7170*/  BRA `(.L_x_163) ;  /* 0xffffffe800f87947 */ /* 0x000fea000383ffff */
.L_x_112:
[----:B0-----:R0:W1:Y:S02]  /*7180*/  SYNCS.PHASECHK.TRANS64.TRYWAIT P0, [R9+URZ], R4 ;  /* 0x00000004090075a7 */ /* 0x001064000800017f */
[----:B-1----:R-:W-:Y:S05]  /*7190*/  @!P0 NANOSLEEP.SYNCS 0x989680 ;  /* 0x009896800000895d */ /* 0x002fea0003900000 */
[----:B------:R-:W1:Y:S02]  /*71a0*/  @!P0 SYNCS.PHASECHK.TRANS64 P0, [R9+URZ], R4 ;  /* 0x00000004090085a7 */ /* 0x000e64000800007f */
[----:B-1----:R-:W-:Y:S05]  /*71b0*/  @!P0 BRA `(.L_x_112) ;  /* 0xfffffffc00f08947 */ /* 0x002fea000383ffff */
[----:B------:R-:W-:Y:S05]  /*71c0*/  BRA `(.L_x_164) ;  /* 0xffffffec00087947 */ /* 0x000fea000383ffff */
.L_x_113:
[----:B0-----:R0:W1:Y:S02]  /*71d0*/  SYNCS.PHASECHK.TRANS64.TRYWAIT P0, [R8+URZ], R5 ;  /* 0x00000005080075a7 */ /* 0x001064000800017f */
[----:B-1----:R-:W-:Y:S05]  /*71e0*/  @!P0 NANOSLEEP.SYNCS 0x989680 ;  /* 0x009896800000895d */ /* 0x002fea0003900000 */
[----:B------:R-:W1:Y:S02]  /*71f0*/  @!P0 SYNCS.PHASECHK.TRANS64 P0, [R8+URZ], R5 ;  /* 0x00000005080085a7 */ /* 0x000e64000800007f */
[----:B-1----:R-:W-:Y:S05]  /*7200*/  @!P0 BRA `(.L_x_113) ;  /* 0xfffffffc00f08947 */ /* 0x002fea000383ffff */
[----:B------:R-:W-:Y:S05]  /*7210*/  BRA `(.L_x_165) ;  /* 0xffffffec00187947 */ /* 0x000fea000383ffff */
.L_x_114:
[----:B0-----:R0:W1:Y:S02]  /*7220*/  SYNCS.PHASECHK.TRANS64.TRYWAIT P0, [R9+URZ], R4 ;  /* 0x00000004090075a7 */ /* 0x001064000800017f */
[----:B-1----:R-:W-:Y:S05]  /*7230*/  @!P0 NANOSLEEP.SYNCS 0x989680 ;  /* 0x009896800000895d */ /* 0x002fea0003900000 */
[----:B------:R-:W1:Y:S02]  /*7240*/  @!P0 SYNCS.PHASECHK.TRANS64 P0, [R9+URZ], R4 ;  /* 0x00000004090085a7 */ /* 0x000e64000800007f */
[----:B-1----:R-:W-:Y:S05]  /*7250*/  @!P0 BRA `(.L_x_114) ;  /* 0xfffffffc00f08947 */ /* 0x002fea000383ffff */
[----:B------:R-:W-:Y:S05]  /*7260*/  BRA `(.L_x_166) ;  /* 0xffffffec00287947 */ /* 0x000fea000383ffff */
.L_x_115:
[----:B0-----:R0:W1:Y:S02]  /*7270*/  SYNCS.PHASECHK.TRANS64.TRYWAIT P0, [R8+URZ], R5 ;  /* 0x00000005080075a7 */ /* 0x001064000800017f */
[----:B-1----:R-:W-:Y:S05]  /*7280*/  @!P0 NANOSLEEP.SYNCS 0x989680 ;  /* 0x009896800000895d */ /* 0x002fea0003900000 */
[----:B------:R-:W1:Y:S02]  /*7290*/  @!P0 SYNCS.PHASECHK.TRANS64 P0, [R8+URZ], R5 ;  /* 0x00000005080085a7 */ /* 0x000e64000800007f */
[----:B-1----:R-:W-:Y:S05]  /*72a0*/  @!P0 BRA `(.L_x_115) ;  /* 0xfffffffc00f08947 */ /* 0x002fea000383ffff */
[----:B------:R-:W-:Y:S05]  /*72b0*/  BRA `(.L_x_167) ;  /* 0xffffffec00387947 */ /* 0x000fea000383ffff */
.L_x_116:
[----:B0-----:R0:W1:Y:S02]  /*72c0*/  SYNCS.PHASECHK.TRANS64.TRYWAIT P0, [R9+URZ], R4 ;  /* 0x00000004090075a7 */ /* 0x001064000800017f */
[----:B-1----:R-:W-:Y:S05]  /*72d0*/  @!P0 NANOSLEEP.SYNCS 0x989680 ;  /* 0x009896800000895d */ /* 0x002fea0003900000 */
[----:B------:R-:W1:Y:S02]  /*72e0*/  @!P0 SYNCS.PHASECHK.TRANS64 P0, [R9+URZ], R4 ;  /* 0x00000004090085a7 */ /* 0x000e64000800007f */
[----:B-1----:R-:W-:Y:S05]  /*72f0*/  @!P0 BRA `(.L_x_116) ;  /* 0xfffffffc00f08947 */ /* 0x002fea000383ffff */
[----:B------:R-:W-:Y:S05]  /*7300*/  BRA `(.L_x_168) ;  /* 0xffffffec00487947 */ /* 0x000fea000383ffff */
.L_x_117:
[----:B0-----:R0:W1:Y:S02]  /*7310*/  SYNCS.PHASECHK.TRANS64.TRYWAIT P0, [R8+URZ], R5 ;  /* 0x00000005080075a7 */ /* 0x001064000800017f */
[----:B-1----:R-:W-:Y:S05]  /*7320*/  @!P0 NANOSLEEP.SYNCS 0x989680 ;  /* 0x009896800000895d */ /* 0x002fea0003900000 */
[----:B------:R-:W1:Y:S02]  /*7330*/  @!P0 SYNCS.PHASECHK.TRANS64 P0, [R8+URZ], R5 ;  /* 0x00000005080085a7 */ /* 0x000e64000800007f */
[----:B-1----:R-:W-:Y:S05]  /*7340*/  @!P0 BRA `(.L_x_117) ;  /* 0xfffffffc00f08947 */ /* 0x002fea000383ffff */
[----:B------:R-:W-:Y:S05]  /*7350*/  BRA `(.L_x_169) ;  /* 0xffffffec00587947 */ /* 0x000fea000383ffff */
.L_x_118:
[----:B0-----:R0:W1:Y:S02]  /*7360*/  SYNCS.PHASECHK.TRANS64.TRYWAIT P0, [R9+URZ], R4 ;  /* 0x00000004090075a7 */ /* 0x001064000800017f */
[----:B-1----:R-:W-:Y:S05]  /*7370*/  @!P0 NANOSLEEP.SYNCS 0x989680 ;  /* 0x009896800000895d */ /* 0x002fea0003900000 */
[----:B------:R-:W1:Y:S02]  /*7380*/  @!P0 SYNCS.PHASECHK.TRANS64 P0, [R9+URZ], R4 ;  /* 0x00000004090085a7 */ /* 0x000e64000800007f */
[----:B-1----:R-:W-:Y:S05]  /*7390*/  @!P0 BRA `(.L_x_118) ;  /* 0xfffffffc00f08947 */ /* 0x002fea000383ffff */
[----:B------:R-:W-:Y:S05]  /*73a0*/  BRA `(.L_x_170) ;  /* 0xffffffec00687947 */ /* 0x000fea000383ffff */
.L_x_119:
[----:B0-----:R0:W1:Y:S02]  /*73b0*/  SYNCS.PHASECHK.TRANS64.TRYWAIT P0, [R8+URZ], R5 ;  /* 0x00000005080075a7 */ /* 0x001064000800017f */
[----:B-1----:R-:W-:Y:S05]  /*73c0*/  @!P0 NANOSLEEP.SYNCS 0x989680 ;  /* 0x009896800000895d */ /* 0x002fea0003900000 */
[----:B------:R-:W1:Y:S02]  /*73d0*/  @!P0 SYNCS.PHASECHK.TRANS64 P0, [R8+URZ], R5 ;  /* 0x00000005080085a7 */ /* 0x000e64000800007f */
[----:B-1----:R-:W-:Y:S05]  /*73e0*/  @!P0 BRA `(.L_x_119) ;  /* 0xfffffffc00f08947 */ /* 0x002fea000383ffff */
[----:B------:R-:W-:Y:S05]  /*73f0*/  BRA `(.L_x_171) ;  /* 0xffffffec00787947 */ /* 0x000fea000383ffff */
.L_x_120:
[----:B0-----:R0:W1:Y:S02]  /*7400*/  SYNCS.PHASECHK.TRANS64.TRYWAIT P0, [R9+URZ], R4 ;  /* 0x00000004090075a7 */ /* 0x001064000800017f */
[----:B-1----:R-:W-:Y:S05]  /*7410*/  @!P0 NANOSLEEP.SYNCS 0x989680 ;  /* 0x009896800000895d */ /* 0x002fea0003900000 */
[----:B------:R-:W1:Y:S02]  /*7420*/  @!P0 SYNCS.PHASECHK.TRANS64 P0, [R9+URZ], R4 ;  /* 0x00000004090085a7 */ /* 0x000e64000800007f */
[----:B-1----:R-:W-:Y:S05]  /*7430*/  @!P0 BRA `(.L_x_120) ;  /* 0xfffffffc00f08947 */ /* 0x002fea000383ffff */
[----:B------:R-:W-:Y:S05]  /*7440*/  BRA `(.L_x_172) ;  /* 0xffffffec00887947 */ /* 0x000fea000383ffff */
.L_x_121:
[----:B0-----:R0:W1:Y:S02]  /*7450*/  SYNCS.PHASECHK.TRANS64.TRYWAIT P0, [R8+URZ], R5 ;  /* 0x00000005080075a7 */ /* 0x001064000800017f */
[----:B-1----:R-:W-:Y:S05]  /*7460*/  @!P0 NANOSLEEP.SYNCS 0x989680 ;  /* 0x009896800000895d */ /* 0x002fea0003900000 */
[----:B------:R-:W1:Y:S02]  /*7470*/  @!P0 SYNCS.PHASECHK.TRANS64 P0, [R8+URZ], R5 ;  /* 0x00000005080085a7 */ /* 0x000e64000800007f */
[----:B-1----:R-:W-:Y:S05]  /*7480*/  @!P0 BRA `(.L_x_121) ;  /* 0xfffffffc00f08947 */ /* 0x002fea000383ffff */
[----:B------:R-:W-:Y:S05]  /*7490*/  BRA `(.L_x_173) ;  /* 0xffffffec00987947 */ /* 0x000fea000383ffff */
.L_x_122:
[----:B0-----:R0:W1:Y:S02]  /*74a0*/  SYNCS.PHASECHK.TRANS64.TRYWAIT P0, [R9+URZ], R4 ;  /* 0x00000004090075a7 */ /* 0x001064000800017f */
[----:B-1----:R-:W-:Y:S05]  /*74b0*/  @!P0 NANOSLEEP.SYNCS 0x989680 ;  /* 0x009896800000895d */ /* 0x002fea0003900000 */
[----:B------:R-:W1:Y:S02]  /*74c0*/  @!P0 SYNCS.PHASECHK.TRANS64 P0, [R9+URZ], R4 ;  /* 0x00000004090085a7 */ /* 0x000e64000800007f */
[----:B-1----:R-:W-:Y:S05]  /*74d0*/  @!P0 BRA `(.L_x_122) ;  /* 0xfffffffc00f08947 */ /* 0x002fea000383ffff */
[----:B------:R-:W-:Y:S05]  /*74e0*/  BRA `(.L_x_174) ;  /* 0xffffffec00a87947 */ /* 0x000fea000383ffff */
.L_x_123:
[----:B0-----:R0:W1:Y:S02]  /*74f0*/  SYNCS.PHASECHK.TRANS64.TRYWAIT P0, [R8+URZ], R5 ;  /* 0x00000005080075a7 */ /* 0x001064000800017f */
[----:B-1----:R-:W-:Y:S05]  /*7500*/  @!P0 NANOSLEEP.SYNCS 0x989680 ;  /* 0x009896800000895d */ /* 0x002fea0003900000 */
[----:B------:R-:W1:Y:S02]  /*7510*/  @!P0 SYNCS.PHASECHK.TRANS64 P0, [R8+URZ], R5 ;  /* 0x00000005080085a7 */ /* 0x000e64000800007f */
[----:B-1----:R-:W-:Y:S05]  /*7520*/  @!P0 BRA `(.L_x_123) ;  /* 0xfffffffc00f08947 */ /* 0x002fea000383ffff */
[----:B------:R-:W-:Y:S05]  /*7530*/  BRA `(.L_x_175) ;  /* 0xffffffec00b87947 */ /* 0x000fea000383ffff */
.L_x_124:
[----:B0-----:R0:W1:Y:S02]  /*7540*/  SYNCS.PHASECHK.TRANS64.TRYWAIT P0, [R9+URZ], R4 ;  /* 0x00000004090075a7 */ /* 0x001064000800017f */
[----:B-1----:R-:W-:Y:S05]  /*7550*/  @!P0 NANOSLEEP.SYNCS 0x989680 ;  /* 0x009896800000895d */ /* 0x002fea0003900000 */
[----:B------:R-:W1:Y:S02]  /*7560*/  @!P0 SYNCS.PHASECHK.TRANS64 P0, [R9+URZ], R4 ;  /* 0x00000004090085a7 */ /* 0x000e64000800007f */
[----:B-1----:R-:W-:Y:S05]  /*7570*/  @!P0 BRA `(.L_x_124) ;  /* 0xfffffffc00f08947 */ /* 0x002fea000383ffff */
[----:B------:R-:W-:Y:S05]  /*7580*/  BRA `(.L_x_176) ;  /* 0xffffffec00c87947 */ /* 0x000fea000383ffff */
.L_x_125:
[----:B0-----:R0:W1:Y:S02]  /*7590*/  SYNCS.PHASECHK.TRANS64.TRYWAIT P0, [R8+URZ], R5 ;  /* 0x00000005080075a7 */ /* 0x001064000800017f */
[----:B-1----:R-:W-:Y:S05]  /*75a0*/  @!P0 NANOSLEEP.SYNCS 0x989680 ;  /* 0x009896800000895d */ /* 0x002fea0003900000 */
[----:B------:R-:W1:Y:S02]  /*75b0*/  @!P0 SYNCS.PHASECHK.TRANS64 P0, [R8+URZ], R5 ;  /* 0x00000005080085a7 */ /* 0x000e64000800007f */
[----:B-1----:R-:W-:Y:S05]  /*75c0*/  @!P0 BRA `(.L_x_125) ;  /* 0xfffffffc00f08947 */ /* 0x002fea000383ffff */
[----:B------:R-:W-:Y:S05]  /*75d0*/  BRA `(.L_x_177) ;  /* 0xffffffec00d87947 */ /* 0x000fea000383ffff */
.L_x_126:
[----:B0-----:R0:W1:Y:S02]  /*75e0*/  SYNCS.PHASECHK.TRANS64.TRYWAIT P0, [R9+URZ], R4 ;  /* 0x00000004090075a7 */ /* 0x001064000800017f */
[----:B-1----:R-:W-:Y:S05]  /*75f0*/  @!P0 NANOSLEEP.SYNCS 0x989680 ;  /* 0x009896800000895d */ /* 0x002fea0003900000 */
[----:B------:R-:W1:Y:S02]  /*7600*/  @!P0 SYNCS.PHASECHK.TRANS64 P0, [R9+URZ], R4 ;  /* 0x00000004090085a7 */ /* 0x000e64000800007f */
[----:B-1----:R-:W-:Y:S05]  /*7610*/  @!P0 BRA `(.L_x_126) ;  /* 0xfffffffc00f08947 */ /* 0x002fea000383ffff */
[----:B------:R-:W-:Y:S05]  /*7620*/  BRA `(.L_x_178) ;  /* 0xffffffec00e87947 */ /* 0x000fea000383ffff */
.L_x_127:
[----:B0-----:R0:W1:Y:S02]  /*7630*/  SYNCS.PHASECHK.TRANS64.TRYWAIT P0, [R6+URZ], R5 ;  /* 0x00000005060075a7 */ /* 0x001064000800017f */
[----:B-1----:R-:W-:Y:S05]  /*7640*/  @!P0 NANOSLEEP.SYNCS 0x989680 ;  /* 0x009896800000895d */ /* 0x002fea0003900000 */
[----:B------:R-:W1:Y:S02]  /*7650*/  @!P0 SYNCS.PHASECHK.TRANS64 P0, [R6+URZ], R5 ;  /* 0x00000005060085a7 */ /* 0x000e64000800007f */
[----:B-1----:R-:W-:Y:S05]  /*7660*/  @!P0 BRA `(.L_x_127) ;  /* 0xfffffffc00f08947 */ /* 0x002fea000383ffff */
[----:B------:R-:W-:Y:S05]  /*7670*/  BRA `(.L_x_179) ;  /* 0xffffffec00f07947 */ /* 0x000fea000383ffff */
.L_x_180:
[----:B------:R-:W-:-:S00]  /*7680*/  BRA `(.L_x_180) ;  /* 0xfffffffc00fc7947 */ /* 0x000fc0000383ffff */
[----:B------:R-:W-:-:S00]  /*7690*/  NOP ;  /* 0x0000000000007918 */ /* 0x000fc00000000000 */
        /* <DEDUP_REMOVED lines=14> */
.L_x_181:


//--------------------- .nv.global.init           --------------------------
	.section	.nv.global.init,"aw",@progbits
.nv.global.init:
	.type		$str$22,@object
	.size		$str$22,($str$23 - $str$22)
$str$22:
        /*0000*/ 	.byte	0x6b, 0x5f, 0x74, 0x69, 0x6c, 0x65, 0x5f, 0x63, 0x6f, 0x75, 0x6e, 0x74, 0x20, 0x3e, 0x3d, 0x20
        /*0010*/ 	.byte	0x31, 0x00
	.type		$str$23,@object
	.size		$str$23,(__unnamed_1 - $str$23)
$str$23:
        /*0012*/ 	.byte	0x2f, 0x74, 0x6d, 0x70, 0x2f, 0x63, 0x75, 0x74, 0x6c, 0x61, 0x73, 0x73, 0x5f, 0x73, 0x77, 0x65
        /*0022*/ 	.byte	0x65, 0x70, 0x5f, 0x73, 0x72, 0x63, 0x2f, 0x69, 0x6e, 0x63, 0x6c, 0x75, 0x64, 0x65, 0x2f, 0x63
        /*0032*/ 	.byte	0x75, 0x74, 0x6c, 0x61, 0x73, 0x73, 0x2f, 0x67, 0x65, 0x6d, 0x6d, 0x2f, 0x63, 0x6f, 0x6c, 0x6c
        /*0042*/ 	.byte	0x65, 0x63, 0x74, 0x69, 0x76, 0x65, 0x2f, 0x73, 0x6d, 0x39, 0x30, 0x5f, 0x6d, 0x6d, 0x61, 0x5f
        /*0052*/ 	.byte	0x74, 0x6d, 0x61, 0x5f, 0x67, 0x6d, 0x6d, 0x61, 0x5f, 0x73, 0x73, 0x5f, 0x77, 0x61, 0x72, 0x70
        /*0062*/ 	.byte	0x73, 0x70, 0x65, 0x63, 0x69, 0x61, 0x6c, 0x69, 0x7a, 0x65, 0x64, 0x2e, 0x68, 0x70, 0x70, 0x00
	.type		__unnamed_1,@object
	.size		__unnamed_1,(.L_0 - __unnamed_1)
__unnamed_1:
        /*0072*/ 	.byte	0x76, 0x6f, 0x69, 0x64, 0x20, 0x63, 0x75, 0x74, 0x6c, 0x61, 0x73, 0x73, 0x3a, 0x3a, 0x67, 0x65
        /* <DEDUP_REMOVED lines=180> */
        /*0bc2*/ 	.byte	0x79, 0x5d, 0x00
.L_0:


//--------------------- .nv.shared._ZN7cutlass13device_kernelINS_4gemm6kernel13GemmUniversalIN4cute5tupleIJiiiiEEENS1_10collective13CollectiveMmaINS1_34MainloopSm90TmaGmmaWarpSpecializedILi45ENS5_IJNS4_1CILi1EEESB_SB_EEENS1_35KernelTmaWarpSpecializedCooperativeEEENS5_IJNSA_ILi128EEENSA_ILi32EEENSA_ILi16EEEEEENS_10bfloat16_tENS5_IJlSB_lEEESJ_SK_NS4_8TiledMMAINS4_8MMA_AtomIJNS4_4SM904GMMA27MMA_64x32x16_F32BF16BF16_SSILNSO_5MajorE0ELSQ_0ELNSO_7ScaleInE1ELSR_1EEEEEENS4_6LayoutINS5_IJNSA_ILi2EEESB_SB_EEENS5_IJSB_NSA_ILi0EEESX_EEEEENS5_IJNS4_10UnderscoreES10_S10_EEEEENS4_13SM90_TMA_LOADENS4_14ComposedLayoutINS4_7SwizzleILi1ELi4ELi3EEENS4_18smem_ptr_flag_bitsILi16EEENSU_INS5_IJNSA_ILi8EEESH_EEENS5_IJSH_SB_EEEEEEEvNS4_8identityES13_S1D_vS1E_EENS_8epilogue10collective6detail29Sm90TmaWarpSpecializedAdapterINS1H_15DefaultEpilogueISJ_SK_SK_NS1G_6thread17LinearCombinationISJ_Li1EffLNS1L_9ScaleType4KindE0ELNS_15FloatRoundStyleE2ESJ_EENS1_15EpilogueDefaultEEEEEvvEEEEvNT_6ParamsE --------------------------
	.section	.nv.shared._ZN7cutlass13device_kernelINS_4gemm6kernel13GemmUniversalIN4cute5tupleIJiiiiEEENS1_10collective13CollectiveMmaINS1_34MainloopSm90TmaGmmaWarpSpecializedILi45ENS5_IJNS4_1CILi1EEESB_SB_EEENS1_35KernelTmaWarpSpecializedCooperativeEEENS5_IJNSA_ILi128EEENSA_ILi32EEENSA_ILi16EEEEEENS_10bfloat16_tENS5_IJlSB_lEEESJ_SK_NS4_8TiledMMAINS4_8MMA_AtomIJNS4_4SM904GMMA27MMA_64x32x16_F32BF16BF16_SSILNSO_5MajorE0ELSQ_0ELNSO_7ScaleInE1ELSR_1EEEEEENS4_6LayoutINS5_IJNSA_ILi2EEESB_SB_EEENS5_IJSB_NSA_ILi0EEESX_EEEEENS5_IJNS4_10UnderscoreES10_S10_EEEEENS4_13SM90_TMA_LOADENS4_14ComposedLayoutINS4_7SwizzleILi1ELi4ELi3EEENS4_18smem_ptr_flag_bitsILi16EEENSU_INS5_IJNSA_ILi8EEESH_EEENS5_IJSH_SB_EEEEEEEvNS4_8identityES13_S1D_vS1E_EENS_8epilogue10collective6detail29Sm90TmaWarpSpecializedAdapterINS1H_15DefaultEpilogueISJ_SK_SK_NS1G_6thread17LinearCombinationISJ_Li1EffLNS1L_9ScaleType4KindE0ELNS_15FloatRoundStyleE2ESJ_EENS1_15EpilogueDefaultEEEEEvvEEEEvNT_6ParamsE,"aw",@nobits
	.sectionflags	@""
	.align	16
	.zero		1024


//--------------------- .nv.shared.reserved.0     --------------------------
	.section	.nv.shared.reserved.0,"aw",@nobits
	.weak		__nv_reservedSMEM_offset_0_alias
	.size		__nv_reservedSMEM_offset_0_alias, 0, 0
	.other		__nv_reservedSMEM_offset_0_alias,@"STO_CUDA_RESERVED_SHARED STV_DEFAULT"
__nv_reservedSMEM_offset_0_alias:
	.zero		0


//--------------------- .nv.global                --------------------------
	.section	.nv.global,"aw",@nobits
.nv.global:
	.type		_ZN39_INTERNAL_1ae8096a_4_k_cu_4ae281e2_45824cute1_E,@object
	.size		_ZN39_INTERNAL_1ae8096a_4_k_cu_4ae281e2_45824cute1_E,(_ZN39_INTERNAL_1ae8096a_4_k_cu_4ae281e2_45824cuda3std3__45__cpo6cbeginE - _ZN39_INTERNAL_1ae8096a_4_k_cu_4ae281e2_45824cute1_E)
_ZN39_INTERNAL_1ae8096a_4_k_cu_4ae281e2_45824cute1_E:
	.zero		1
	.type		_ZN39_INTERNAL_1ae8096a_4_k_cu_4ae281e2_45824cuda3std3__45__cpo6cbeginE,@object
	.size		_ZN39_INTERNAL_1ae8096a_4_k_cu_4ae281e2_45824cuda3std3__45__cpo6cbeginE,(_ZN39_INTERNAL_1ae8096a_4_k_cu_4ae281e2_45824cuda3std3__48in_placeE - _ZN39_INTERNAL_1ae8096a_4_k_cu_4ae281e2_45824cuda3std3__45__cpo6cbeginE)
_ZN39_INTERNAL_1ae8096a_4_k_cu_4ae281e2_45824cuda3std3__45__cpo6cbeginE:
	.zero		1
	.type		_ZN39_INTERNAL_1ae8096a_4_k_cu_4ae281e2_45824cuda3std3__48in_placeE,@object
	.size		_ZN39_INTERNAL_1ae8096a_4_k_cu_4ae281e2_45824cuda3std3__48in_placeE,(_ZN39_INTERNAL_1ae8096a_4_k_cu_4ae281e2_45824cuda3std6ranges3__45__cpo9iter_moveE - _ZN39_INTERNAL_1ae8096a_4_k_cu_4ae281e2_45824cuda3std3__48in_placeE)
_ZN39_INTERNAL_1ae8096a_4_k_cu_4ae281e2_45824cuda3std3__48in_placeE:
	.zero		1
	.type		_ZN39_INTERNAL_1ae8096a_4_k_cu_4ae281e2_45824cuda3std6ranges3__45__cpo9iter_moveE,@object
	.size		_ZN39_INTERNAL_1ae8096a_4_k_cu_4ae281e2_45824cuda3std6ranges3__45__cpo9iter_moveE,(_ZN39_INTERNAL_1ae8096a_4_k_cu_4ae281e2_45824cuda3std3__45__cpo5beginE - _ZN39_INTERNAL_1ae8096a_4_k_cu_4ae281e2_45824cuda3std6ranges3__45__cpo9iter_moveE)
_ZN39_INTERNAL_1ae8096a_4_k_cu_4ae281e2_45824cuda3std6ranges3__45__cpo9iter_moveE:
	.zero		1
	.type		_ZN39_INTERNAL_1ae8096a_4_k_cu_4ae281e2_45824cuda3std3__45__cpo5beginE,@object
	.size		_ZN39_INTERNAL_1ae8096a_4_k_cu_4ae281e2_45824cuda3std3__45__cpo5beginE,(_ZN39_INTERNAL_1ae8096a_4_k_cu_4ae281e2_45824cuda3std3__441_GLOBAL__N__1ae8096a_4_k_cu_4ae281e2_45826ignoreE - _ZN39_INTERNAL_1ae8096a_4_k_cu_4ae281e2_45824cuda3std3__45__cpo5beginE)
_ZN39_INTERNAL_1ae8096a_4_k_cu_4ae281e2_45824cuda3std3__45__cpo5beginE:
	.zero		1
	.type		_ZN39_INTERNAL_1ae8096a_4_k_cu_4ae281e2_45824cuda3std3__441_GLOBAL__N__1ae8096a_4_k_cu_4ae281e2_45826ignoreE,@object
	.size		_ZN39_INTERNAL_1ae8096a_4_k_cu_4ae281e2_45824cuda3std3__441_GLOBAL__N__1ae8096a_4_k_cu_4ae281e2_45826ignoreE,(_ZN39_INTERNAL_1ae8096a_4_k_cu_4ae281e2_45824cute7productE - _ZN39_INTERNAL_1ae8096a_4_k_cu_4ae281e2_45824cuda3std3__441_GLOBAL__N__1ae8096a_4_k_cu_4ae281e2_45826ignoreE)
_ZN39_INTERNAL_1ae8096a_4_k_cu_4ae281e2_45824cuda3std3__441_GLOBAL__N__1ae8096a_4_k_cu_4ae281e2_45826ignoreE:
	.zero		1
	.type		_ZN39_INTERNAL_1ae8096a_4_k_cu_4ae281e2_45824cute7productE,@object
	.size		_ZN39_INTERNAL_1ae8096a_4_k_cu_4ae281e2_45824cute7productE,(_ZN39_INTERNAL_1ae8096a_4_k_cu_4ae281e2_45824cuda3std3__45__cpo3endE - _ZN39_INTERNAL_1ae8096a_4_k_cu_4ae281e2_45824cute7productE)
_ZN39_INTERNAL_1ae8096a_4_k_cu_4ae281e2_45824cute7productE:
	.zero		1
	.type		_ZN39_INTERNAL_1ae8096a_4_k_cu_4ae281e2_45824cuda3std3__45__cpo3endE,@object
	.size		_ZN39_INTERNAL_1ae8096a_4_k_cu_4ae281e2_45824cuda3std3__45__cpo3endE,(_ZN39_INTERNAL_1ae8096a_4_k_cu_4ae281e2_45824cuda3std3__419piecewise_constructE - _ZN39_INTERNAL_1ae8096a_4_k_cu_4ae281e2_45824cuda3std3__45__cpo3endE)
_ZN39_INTERNAL_1ae8096a_4_k_cu_4ae281e2_45824cuda3std3__45__cpo3endE:
	.zero		1
	.type		_ZN39_INTERNAL_1ae8096a_4_k_cu_4ae281e2_45824cuda3std3__419piecewise_constructE,@object
	.size		_ZN39_INTERNAL_1ae8096a_4_k_cu_4ae281e2_45824cuda3std3__419piecewise_constructE,(_ZN39_INTERNAL_1ae8096a_4_k_cu_4ae281e2_45824cuda3std3__45__cpo4cendE - _ZN39_INTERNAL_1ae8096a_4_k_cu_4ae281e2_45824cuda3std3__419piecewise_constructE)
_ZN39_INTERNAL_1ae8096a_4_k_cu_4ae281e2_45824cuda3std3__419piecewise_constructE:
	.zero		1
	.type		_ZN39_INTERNAL_1ae8096a_4_k_cu_4ae281e2_45824cuda3std3__45__cpo4cendE,@object
	.size		_ZN39_INTERNAL_1ae8096a_4_k_cu_4ae281e2_45824cuda3std3__45__cpo4cendE,(_ZN39_INTERNAL_1ae8096a_4_k_cu_4ae281e2_45824cuda3std6ranges3__45__cpo4swapE - _ZN39_INTERNAL_1ae8096a_4_k_cu_4ae281e2_45824cuda3std3__45__cpo4cendE)
_ZN39_INTERNAL_1ae8096a_4_k_cu_4ae281e2_45824cuda3std3__45__cpo4cendE:
	.zero		1
	.type		_ZN39_INTERNAL_1ae8096a_4_k_cu_4ae281e2_45824cuda3std6ranges3__45__cpo4swapE,@object
	.size		_ZN39_INTERNAL_1ae8096a_4_k_cu_4ae281e2_45824cuda3std6ranges3__45__cpo4swapE,(.L_8 - _ZN39_INTERNAL_1ae8096a_4_k_cu_4ae281e2_45824cuda3std6ranges3__45__cpo4swapE)
_ZN39_INTERNAL_1ae8096a_4_k_cu_4ae281e2_45824cuda3std6ranges3__45__cpo4swapE:
	.zero		1
.L_8:


//--------------------- .nv.constant0._ZN7cutlass13device_kernelINS_4gemm6kernel13GemmUniversalIN4cute5tupleIJiiiiEEENS1_10collective13CollectiveMmaINS1_34MainloopSm90TmaGmmaWarpSpecializedILi45ENS5_IJNS4_1CILi1EEESB_SB_EEENS1_35KernelTmaWarpSpecializedCooperativeEEENS5_IJNSA_ILi128EEENSA_ILi32EEENSA_ILi16EEEEEENS_10bfloat16_tENS5_IJlSB_lEEESJ_SK_NS4_8TiledMMAINS4_8MMA_AtomIJNS4_4SM904GMMA27MMA_64x32x16_F32BF16BF16_SSILNSO_5MajorE0ELSQ_0ELNSO_7ScaleInE1ELSR_1EEEEEENS4_6LayoutINS5_IJNSA_ILi2EEESB_SB_EEENS5_IJSB_NSA_ILi0EEESX_EEEEENS5_IJNS4_10UnderscoreES10_S10_EEEEENS4_13SM90_TMA_LOADENS4_14ComposedLayoutINS4_7SwizzleILi1ELi4ELi3EEENS4_18smem_ptr_flag_bitsILi16EEENSU_INS5_IJNSA_ILi8EEESH_EEENS5_IJSH_SB_EEEEEEEvNS4_8identityES13_S1D_vS1E_EENS_8epilogue10collective6detail29Sm90TmaWarpSpecializedAdapterINS1H_15DefaultEpilogueISJ_SK_SK_NS1G_6thread17LinearCombinationISJ_Li1EffLNS1L_9ScaleType4KindE0ELNS_15FloatRoundStyleE2ESJ_EENS1_15EpilogueDefaultEEEEEvvEEEEvNT_6ParamsE --------------------------
	.section	.nv.constant0._ZN7cutlass13device_kernelINS_4gemm6kernel13GemmUniversalIN4cute5tupleIJiiiiEEENS1_10collective13CollectiveMmaINS1_34MainloopSm90TmaGmmaWarpSpecializedILi45ENS5_IJNS4_1CILi1EEESB_SB_EEENS1_35KernelTmaWarpSpecializedCooperativeEEENS5_IJNSA_ILi128EEENSA_ILi32EEENSA_ILi16EEEEEENS_10bfloat16_tENS5_IJlSB_lEEESJ_SK_NS4_8TiledMMAINS4_8MMA_AtomIJNS4_4SM904GMMA27MMA_64x32x16_F32BF16BF16_SSILNSO_5MajorE0ELSQ_0ELNSO_7ScaleInE1ELSR_1EEEEEENS4_6LayoutINS5_IJNSA_ILi2EEESB_SB_EEENS5_IJSB_NSA_ILi0EEESX_EEEEENS5_IJNS4_10UnderscoreES10_S10_EEEEENS4_13SM90_TMA_LOADENS4_14ComposedLayoutINS4_7SwizzleILi1ELi4ELi3EEENS4_18smem_ptr_flag_bitsILi16EEENSU_INS5_IJNSA_ILi8EEESH_EEENS5_IJSH_SB_EEEEEEEvNS4_8identityES13_S1D_vS1E_EENS_8epilogue10collective6detail29Sm90TmaWarpSpecializedAdapterINS1H_15DefaultEpilogueISJ_SK_SK_NS1G_6thread17LinearCombinationISJ_Li1EffLNS1L_9ScaleType4KindE0ELNS_15FloatRoundStyleE2ESJ_EENS1_15EpilogueDefaultEEEEEvvEEEEvNT_6ParamsE,"a",@progbits
	.sectionflags	@""
	.align	4
.nv.constant0._ZN7cutlass13device_kernelINS_4gemm6kernel13GemmUniversalIN4cute5tupleIJiiiiEEENS1_10collective13CollectiveMmaINS1_34MainloopSm90TmaGmmaWarpSpecializedILi45ENS5_IJNS4_1CILi1EEESB_SB_EEENS1_35KernelTmaWarpSpecializedCooperativeEEENS5_IJNSA_ILi128EEENSA_ILi32EEENSA_ILi16EEEEEENS_10bfloat16_tENS5_IJlSB_lEEESJ_SK_NS4_8TiledMMAINS4_8MMA_AtomIJNS4_4SM904GMMA27MMA_64x32x16_F32BF16BF16_SSILNSO_5MajorE0ELSQ_0ELNSO_7ScaleInE1ELSR_1EEEEEENS4_6LayoutINS5_IJNSA_ILi2EEESB_SB_EEENS5_IJSB_NSA_ILi0EEESX_EEEEENS5_IJNS4_10UnderscoreES10_S10_EEEEENS4_13SM90_TMA_LOADENS4_14ComposedLayoutINS4_7SwizzleILi1ELi4ELi3EEENS4_18smem_ptr_flag_bitsILi16EEENSU_INS5_IJNSA_ILi8EEESH_EEENS5_IJSH_SB_EEEEEEEvNS4_8identityES13_S1D_vS1E_EENS_8epilogue10collective6detail29Sm90TmaWarpSpecializedAdapterINS1H_15DefaultEpilogueISJ_SK_SK_NS1G_6thread17LinearCombinationISJ_Li1EffLNS1L_9ScaleType4KindE0ELNS_15FloatRoundStyleE2ESJ_EENS1_15EpilogueDefaultEEEEEvvEEEEvNT_6ParamsE:
	.zero		1664


//--------------------- SYMBOLS --------------------------

	.type		.nv.reservedSmem.offset0,@object
	.size		.nv.reservedSmem.offset0,0x4
	.type		__assertfail,@function
